//
// Generated by NVIDIA NVVM Compiler
//
// Compiler Build ID: CL-36424714
// Cuda compilation tools, release 13.0, V13.0.88
// Based on NVVM 20.0.0
//

.version 9.0
.target sm_100
.address_size 64

	// .globl	_Z6resultPfj
.extern .func  (.param .b32 func_retval0) vprintf
(
	.param .b64 vprintf_param_0,
	.param .b64 vprintf_param_1
)
;
// _ZZ7computejjPfS_S_E2sx has been demoted
// _ZZ7computejjPfS_S_E2sy has been demoted
.global .align 1 .b8 $str[10] = {105, 61, 37, 105, 44, 32, 37, 102, 10};

.visible .entry _Z6resultPfj(
	.param .u64 .ptr .align 1 _Z6resultPfj_param_0,
	.param .u32 _Z6resultPfj_param_1
)
{
	.local .align 16 .b8 	__local_depot0[16];
	.reg .b64 	%SP;
	.reg .b64 	%SPL;
	.reg .pred 	%p<10>;
	.reg .b32 	%r<109>;
	.reg .b32 	%f<30>;
	.reg .b64 	%rd<30>;
	.reg .b64 	%fd<30>;

	mov.u64 	%SPL, __local_depot0;
	cvta.local.u64 	%SP, %SPL;
	ld.param.u64 	%rd9, [_Z6resultPfj_param_0];
	ld.param.u32 	%r17, [_Z6resultPfj_param_1];
	cvta.to.global.u64 	%rd1, %rd9;
	add.u64 	%rd10, %SP, 0;
	add.u64 	%rd2, %SPL, 0;
	setp.eq.s32 	%p1, %r17, 0;
	@%p1 bra 	$L__BB0_13;
	and.b32  	%r1, %r17, 15;
	setp.lt.u32 	%p2, %r17, 16;
	mov.b32 	%r105, 0;
	@%p2 bra 	$L__BB0_4;
	and.b32  	%r105, %r17, -16;
	add.s64 	%rd28, %rd1, 32;
	mov.b32 	%r103, 0;
	mov.u64 	%rd11, $str;
$L__BB0_3:
	.pragma "nounroll";
	ld.global.f32 	%f1, [%rd28+-32];
	cvt.f64.f32 	%fd1, %f1;
	st.local.u32 	[%rd2], %r103;
	st.local.f64 	[%rd2+8], %fd1;
	cvta.global.u64 	%rd12, %rd11;
	{ // callseq 0, 0
	.param .b64 param0;
	st.param.b64 	[param0], %rd12;
	.param .b64 param1;
	st.param.b64 	[param1], %rd10;
	.param .b32 retval0;
	call.uni (retval0), 
	vprintf, 
	(
	param0, 
	param1
	);
	ld.param.b32 	%r20, [retval0];
	} // callseq 0
	ld.global.f32 	%f2, [%rd28+-28];
	cvt.f64.f32 	%fd2, %f2;
	add.s32 	%r22, %r103, 1;
	st.local.u32 	[%rd2], %r22;
	st.local.f64 	[%rd2+8], %fd2;
	{ // callseq 1, 0
	.param .b64 param0;
	st.param.b64 	[param0], %rd12;
	.param .b64 param1;
	st.param.b64 	[param1], %rd10;
	.param .b32 retval0;
	call.uni (retval0), 
	vprintf, 
	(
	param0, 
	param1
	);
	ld.param.b32 	%r23, [retval0];
	} // callseq 1
	ld.global.f32 	%f3, [%rd28+-24];
	cvt.f64.f32 	%fd3, %f3;
	add.s32 	%r25, %r103, 2;
	st.local.u32 	[%rd2], %r25;
	st.local.f64 	[%rd2+8], %fd3;
	{ // callseq 2, 0
	.param .b64 param0;
	st.param.b64 	[param0], %rd12;
	.param .b64 param1;
	st.param.b64 	[param1], %rd10;
	.param .b32 retval0;
	call.uni (retval0), 
	vprintf, 
	(
	param0, 
	param1
	);
	ld.param.b32 	%r26, [retval0];
	} // callseq 2
	ld.global.f32 	%f4, [%rd28+-20];
	cvt.f64.f32 	%fd4, %f4;
	add.s32 	%r28, %r103, 3;
	st.local.u32 	[%rd2], %r28;
	st.local.f64 	[%rd2+8], %fd4;
	{ // callseq 3, 0
	.param .b64 param0;
	st.param.b64 	[param0], %rd12;
	.param .b64 param1;
	st.param.b64 	[param1], %rd10;
	.param .b32 retval0;
	call.uni (retval0), 
	vprintf, 
	(
	param0, 
	param1
	);
	ld.param.b32 	%r29, [retval0];
	} // callseq 3
	ld.global.f32 	%f5, [%rd28+-16];
	cvt.f64.f32 	%fd5, %f5;
	add.s32 	%r31, %r103, 4;
	st.local.u32 	[%rd2], %r31;
	st.local.f64 	[%rd2+8], %fd5;
	{ // callseq 4, 0
	.param .b64 param0;
	st.param.b64 	[param0], %rd12;
	.param .b64 param1;
	st.param.b64 	[param1], %rd10;
	.param .b32 retval0;
	call.uni (retval0), 
	vprintf, 
	(
	param0, 
	param1
	);
	ld.param.b32 	%r32, [retval0];
	} // callseq 4
	ld.global.f32 	%f6, [%rd28+-12];
	cvt.f64.f32 	%fd6, %f6;
	add.s32 	%r34, %r103, 5;
	st.local.u32 	[%rd2], %r34;
	st.local.f64 	[%rd2+8], %fd6;
	{ // callseq 5, 0
	.param .b64 param0;
	st.param.b64 	[param0], %rd12;
	.param .b64 param1;
	st.param.b64 	[param1], %rd10;
	.param .b32 retval0;
	call.uni (retval0), 
	vprintf, 
	(
	param0, 
	param1
	);
	ld.param.b32 	%r35, [retval0];
	} // callseq 5
	ld.global.f32 	%f7, [%rd28+-8];
	cvt.f64.f32 	%fd7, %f7;
	add.s32 	%r37, %r103, 6;
	st.local.u32 	[%rd2], %r37;
	st.local.f64 	[%rd2+8], %fd7;
	{ // callseq 6, 0
	.param .b64 param0;
	st.param.b64 	[param0], %rd12;
	.param .b64 param1;
	st.param.b64 	[param1], %rd10;
	.param .b32 retval0;
	call.uni (retval0), 
	vprintf, 
	(
	param0, 
	param1
	);
	ld.param.b32 	%r38, [retval0];
	} // callseq 6
	ld.global.f32 	%f8, [%rd28+-4];
	cvt.f64.f32 	%fd8, %f8;
	add.s32 	%r40, %r103, 7;
	st.local.u32 	[%rd2], %r40;
	st.local.f64 	[%rd2+8], %fd8;
	{ // callseq 7, 0
	.param .b64 param0;
	st.param.b64 	[param0], %rd12;
	.param .b64 param1;
	st.param.b64 	[param1], %rd10;
	.param .b32 retval0;
	call.uni (retval0), 
	vprintf, 
	(
	param0, 
	param1
	);
	ld.param.b32 	%r41, [retval0];
	} // callseq 7
	ld.global.f32 	%f9, [%rd28];
	cvt.f64.f32 	%fd9, %f9;
	add.s32 	%r43, %r103, 8;
	st.local.u32 	[%rd2], %r43;
	st.local.f64 	[%rd2+8], %fd9;
	{ // callseq 8, 0
	.param .b64 param0;
	st.param.b64 	[param0], %rd12;
	.param .b64 param1;
	st.param.b64 	[param1], %rd10;
	.param .b32 retval0;
	call.uni (retval0), 
	vprintf, 
	(
	param0, 
	param1
	);
	ld.param.b32 	%r44, [retval0];
	} // callseq 8
	ld.global.f32 	%f10, [%rd28+4];
	cvt.f64.f32 	%fd10, %f10;
	add.s32 	%r46, %r103, 9;
	st.local.u32 	[%rd2], %r46;
	st.local.f64 	[%rd2+8], %fd10;
	{ // callseq 9, 0
	.param .b64 param0;
	st.param.b64 	[param0], %rd12;
	.param .b64 param1;
	st.param.b64 	[param1], %rd10;
	.param .b32 retval0;
	call.uni (retval0), 
	vprintf, 
	(
	param0, 
	param1
	);
	ld.param.b32 	%r47, [retval0];
	} // callseq 9
	ld.global.f32 	%f11, [%rd28+8];
	cvt.f64.f32 	%fd11, %f11;
	add.s32 	%r49, %r103, 10;
	st.local.u32 	[%rd2], %r49;
	st.local.f64 	[%rd2+8], %fd11;
	{ // callseq 10, 0
	.param .b64 param0;
	st.param.b64 	[param0], %rd12;
	.param .b64 param1;
	st.param.b64 	[param1], %rd10;
	.param .b32 retval0;
	call.uni (retval0), 
	vprintf, 
	(
	param0, 
	param1
	);
	ld.param.b32 	%r50, [retval0];
	} // callseq 10
	ld.global.f32 	%f12, [%rd28+12];
	cvt.f64.f32 	%fd12, %f12;
	add.s32 	%r52, %r103, 11;
	st.local.u32 	[%rd2], %r52;
	st.local.f64 	[%rd2+8], %fd12;
	{ // callseq 11, 0
	.param .b64 param0;
	st.param.b64 	[param0], %rd12;
	.param .b64 param1;
	st.param.b64 	[param1], %rd10;
	.param .b32 retval0;
	call.uni (retval0), 
	vprintf, 
	(
	param0, 
	param1
	);
	ld.param.b32 	%r53, [retval0];
	} // callseq 11
	ld.global.f32 	%f13, [%rd28+16];
	cvt.f64.f32 	%fd13, %f13;
	add.s32 	%r55, %r103, 12;
	st.local.u32 	[%rd2], %r55;
	st.local.f64 	[%rd2+8], %fd13;
	{ // callseq 12, 0
	.param .b64 param0;
	st.param.b64 	[param0], %rd12;
	.param .b64 param1;
	st.param.b64 	[param1], %rd10;
	.param .b32 retval0;
	call.uni (retval0), 
	vprintf, 
	(
	param0, 
	param1
	);
	ld.param.b32 	%r56, [retval0];
	} // callseq 12
	ld.global.f32 	%f14, [%rd28+20];
	cvt.f64.f32 	%fd14, %f14;
	add.s32 	%r58, %r103, 13;
	st.local.u32 	[%rd2], %r58;
	st.local.f64 	[%rd2+8], %fd14;
	{ // callseq 13, 0
	.param .b64 param0;
	st.param.b64 	[param0], %rd12;
	.param .b64 param1;
	st.param.b64 	[param1], %rd10;
	.param .b32 retval0;
	call.uni (retval0), 
	vprintf, 
	(
	param0, 
	param1
	);
	ld.param.b32 	%r59, [retval0];
	} // callseq 13
	ld.global.f32 	%f15, [%rd28+24];
	cvt.f64.f32 	%fd15, %f15;
	add.s32 	%r61, %r103, 14;
	st.local.u32 	[%rd2], %r61;
	st.local.f64 	[%rd2+8], %fd15;
	{ // callseq 14, 0
	.param .b64 param0;
	st.param.b64 	[param0], %rd12;
	.param .b64 param1;
	st.param.b64 	[param1], %rd10;
	.param .b32 retval0;
	call.uni (retval0), 
	vprintf, 
	(
	param0, 
	param1
	);
	ld.param.b32 	%r62, [retval0];
	} // callseq 14
	ld.global.f32 	%f16, [%rd28+28];
	cvt.f64.f32 	%fd16, %f16;
	add.s32 	%r64, %r103, 15;
	st.local.u32 	[%rd2], %r64;
	st.local.f64 	[%rd2+8], %fd16;
	{ // callseq 15, 0
	.param .b64 param0;
	st.param.b64 	[param0], %rd12;
	.param .b64 param1;
	st.param.b64 	[param1], %rd10;
	.param .b32 retval0;
	call.uni (retval0), 
	vprintf, 
	(
	param0, 
	param1
	);
	ld.param.b32 	%r65, [retval0];
	} // callseq 15
	add.s64 	%rd28, %rd28, 64;
	add.s32 	%r103, %r103, 16;
	setp.ne.s32 	%p3, %r103, %r105;
	@%p3 bra 	$L__BB0_3;
$L__BB0_4:
	setp.eq.s32 	%p4, %r1, 0;
	@%p4 bra 	$L__BB0_13;
	and.b32  	%r6, %r17, 7;
	setp.lt.u32 	%p5, %r1, 8;
	@%p5 bra 	$L__BB0_7;
	mul.wide.u32 	%rd14, %r105, 4;
	add.s64 	%rd15, %rd1, %rd14;
	ld.global.f32 	%f17, [%rd15];
	cvt.f64.f32 	%fd17, %f17;
	st.local.u32 	[%rd2], %r105;
	st.local.f64 	[%rd2+8], %fd17;
	mov.u64 	%rd16, $str;
	cvta.global.u64 	%rd17, %rd16;
	add.u64 	%rd18, %SP, 0;
	{ // callseq 16, 0
	.param .b64 param0;
	st.param.b64 	[param0], %rd17;
	.param .b64 param1;
	st.param.b64 	[param1], %rd18;
	.param .b32 retval0;
	call.uni (retval0), 
	vprintf, 
	(
	param0, 
	param1
	);
	ld.param.b32 	%r67, [retval0];
	} // callseq 16
	add.s32 	%r69, %r105, 1;
	ld.global.f32 	%f18, [%rd15+4];
	cvt.f64.f32 	%fd18, %f18;
	st.local.u32 	[%rd2], %r69;
	st.local.f64 	[%rd2+8], %fd18;
	{ // callseq 17, 0
	.param .b64 param0;
	st.param.b64 	[param0], %rd17;
	.param .b64 param1;
	st.param.b64 	[param1], %rd18;
	.param .b32 retval0;
	call.uni (retval0), 
	vprintf, 
	(
	param0, 
	param1
	);
	ld.param.b32 	%r70, [retval0];
	} // callseq 17
	add.s32 	%r72, %r105, 2;
	ld.global.f32 	%f19, [%rd15+8];
	cvt.f64.f32 	%fd19, %f19;
	st.local.u32 	[%rd2], %r72;
	st.local.f64 	[%rd2+8], %fd19;
	{ // callseq 18, 0
	.param .b64 param0;
	st.param.b64 	[param0], %rd17;
	.param .b64 param1;
	st.param.b64 	[param1], %rd18;
	.param .b32 retval0;
	call.uni (retval0), 
	vprintf, 
	(
	param0, 
	param1
	);
	ld.param.b32 	%r73, [retval0];
	} // callseq 18
	add.s32 	%r75, %r105, 3;
	ld.global.f32 	%f20, [%rd15+12];
	cvt.f64.f32 	%fd20, %f20;
	st.local.u32 	[%rd2], %r75;
	st.local.f64 	[%rd2+8], %fd20;
	{ // callseq 19, 0
	.param .b64 param0;
	st.param.b64 	[param0], %rd17;
	.param .b64 param1;
	st.param.b64 	[param1], %rd18;
	.param .b32 retval0;
	call.uni (retval0), 
	vprintf, 
	(
	param0, 
	param1
	);
	ld.param.b32 	%r76, [retval0];
	} // callseq 19
	add.s32 	%r78, %r105, 4;
	ld.global.f32 	%f21, [%rd15+16];
	cvt.f64.f32 	%fd21, %f21;
	st.local.u32 	[%rd2], %r78;
	st.local.f64 	[%rd2+8], %fd21;
	{ // callseq 20, 0
	.param .b64 param0;
	st.param.b64 	[param0], %rd17;
	.param .b64 param1;
	st.param.b64 	[param1], %rd18;
	.param .b32 retval0;
	call.uni (retval0), 
	vprintf, 
	(
	param0, 
	param1
	);
	ld.param.b32 	%r79, [retval0];
	} // callseq 20
	add.s32 	%r81, %r105, 5;
	ld.global.f32 	%f22, [%rd15+20];
	cvt.f64.f32 	%fd22, %f22;
	st.local.u32 	[%rd2], %r81;
	st.local.f64 	[%rd2+8], %fd22;
	{ // callseq 21, 0
	.param .b64 param0;
	st.param.b64 	[param0], %rd17;
	.param .b64 param1;
	st.param.b64 	[param1], %rd18;
	.param .b32 retval0;
	call.uni (retval0), 
	vprintf, 
	(
	param0, 
	param1
	);
	ld.param.b32 	%r82, [retval0];
	} // callseq 21
	add.s32 	%r84, %r105, 6;
	ld.global.f32 	%f23, [%rd15+24];
	cvt.f64.f32 	%fd23, %f23;
	st.local.u32 	[%rd2], %r84;
	st.local.f64 	[%rd2+8], %fd23;
	{ // callseq 22, 0
	.param .b64 param0;
	st.param.b64 	[param0], %rd17;
	.param .b64 param1;
	st.param.b64 	[param1], %rd18;
	.param .b32 retval0;
	call.uni (retval0), 
	vprintf, 
	(
	param0, 
	param1
	);
	ld.param.b32 	%r85, [retval0];
	} // callseq 22
	add.s32 	%r87, %r105, 7;
	ld.global.f32 	%f24, [%rd15+28];
	cvt.f64.f32 	%fd24, %f24;
	st.local.u32 	[%rd2], %r87;
	st.local.f64 	[%rd2+8], %fd24;
	{ // callseq 23, 0
	.param .b64 param0;
	st.param.b64 	[param0], %rd17;
	.param .b64 param1;
	st.param.b64 	[param1], %rd18;
	.param .b32 retval0;
	call.uni (retval0), 
	vprintf, 
	(
	param0, 
	param1
	);
	ld.param.b32 	%r88, [retval0];
	} // callseq 23
	add.s32 	%r105, %r105, 8;
$L__BB0_7:
	setp.eq.s32 	%p6, %r6, 0;
	@%p6 bra 	$L__BB0_13;
	and.b32  	%r9, %r17, 3;
	setp.lt.u32 	%p7, %r6, 4;
	@%p7 bra 	$L__BB0_10;
	mul.wide.u32 	%rd19, %r105, 4;
	add.s64 	%rd20, %rd1, %rd19;
	ld.global.f32 	%f25, [%rd20];
	cvt.f64.f32 	%fd25, %f25;
	st.local.u32 	[%rd2], %r105;
	st.local.f64 	[%rd2+8], %fd25;
	mov.u64 	%rd21, $str;
	cvta.global.u64 	%rd22, %rd21;
	add.u64 	%rd23, %SP, 0;
	{ // callseq 24, 0
	.param .b64 param0;
	st.param.b64 	[param0], %rd22;
	.param .b64 param1;
	st.param.b64 	[param1], %rd23;
	.param .b32 retval0;
	call.uni (retval0), 
	vprintf, 
	(
	param0, 
	param1
	);
	ld.param.b32 	%r90, [retval0];
	} // callseq 24
	add.s32 	%r92, %r105, 1;
	ld.global.f32 	%f26, [%rd20+4];
	cvt.f64.f32 	%fd26, %f26;
	st.local.u32 	[%rd2], %r92;
	st.local.f64 	[%rd2+8], %fd26;
	{ // callseq 25, 0
	.param .b64 param0;
	st.param.b64 	[param0], %rd22;
	.param .b64 param1;
	st.param.b64 	[param1], %rd23;
	.param .b32 retval0;
	call.uni (retval0), 
	vprintf, 
	(
	param0, 
	param1
	);
	ld.param.b32 	%r93, [retval0];
	} // callseq 25
	add.s32 	%r95, %r105, 2;
	ld.global.f32 	%f27, [%rd20+8];
	cvt.f64.f32 	%fd27, %f27;
	st.local.u32 	[%rd2], %r95;
	st.local.f64 	[%rd2+8], %fd27;
	{ // callseq 26, 0
	.param .b64 param0;
	st.param.b64 	[param0], %rd22;
	.param .b64 param1;
	st.param.b64 	[param1], %rd23;
	.param .b32 retval0;
	call.uni (retval0), 
	vprintf, 
	(
	param0, 
	param1
	);
	ld.param.b32 	%r96, [retval0];
	} // callseq 26
	add.s32 	%r98, %r105, 3;
	ld.global.f32 	%f28, [%rd20+12];
	cvt.f64.f32 	%fd28, %f28;
	st.local.u32 	[%rd2], %r98;
	st.local.f64 	[%rd2+8], %fd28;
	{ // callseq 27, 0
	.param .b64 param0;
	st.param.b64 	[param0], %rd22;
	.param .b64 param1;
	st.param.b64 	[param1], %rd23;
	.param .b32 retval0;
	call.uni (retval0), 
	vprintf, 
	(
	param0, 
	param1
	);
	ld.param.b32 	%r99, [retval0];
	} // callseq 27
	add.s32 	%r105, %r105, 4;
$L__BB0_10:
	setp.eq.s32 	%p8, %r9, 0;
	@%p8 bra 	$L__BB0_13;
	mul.wide.u32 	%rd24, %r105, 4;
	add.s64 	%rd29, %rd1, %rd24;
	neg.s32 	%r107, %r9;
	mov.u64 	%rd25, $str;
	add.u64 	%rd27, %SP, 0;
$L__BB0_12:
	.pragma "nounroll";
	ld.global.f32 	%f29, [%rd29];
	cvt.f64.f32 	%fd29, %f29;
	st.local.u32 	[%rd2], %r105;
	st.local.f64 	[%rd2+8], %fd29;
	cvta.global.u64 	%rd26, %rd25;
	{ // callseq 28, 0
	.param .b64 param0;
	st.param.b64 	[param0], %rd26;
	.param .b64 param1;
	st.param.b64 	[param1], %rd27;
	.param .b32 retval0;
	call.uni (retval0), 
	vprintf, 
	(
	param0, 
	param1
	);
	ld.param.b32 	%r101, [retval0];
	} // callseq 28
	add.s32 	%r105, %r105, 1;
	add.s64 	%rd29, %rd29, 4;
	add.s32 	%r107, %r107, 1;
	setp.ne.s32 	%p9, %r107, 0;
	@%p9 bra 	$L__BB0_12;
$L__BB0_13:
	ret;

}
	// .globl	_Z7computejjPfS_S_
.visible .entry _Z7computejjPfS_S_(
	.param .u32 _Z7computejjPfS_S__param_0,
	.param .u32 _Z7computejjPfS_S__param_1,
	.param .u64 .ptr .align 1 _Z7computejjPfS_S__param_2,
	.param .u64 .ptr .align 1 _Z7computejjPfS_S__param_3,
	.param .u64 .ptr .align 1 _Z7computejjPfS_S__param_4
)
{
	.reg .pred 	%p<14>;
	.reg .b32 	%r<23>;
	.reg .b32 	%f<8>;
	.reg .b64 	%rd<13>;
	// demoted variable
	.shared .align 4 .b8 _ZZ7computejjPfS_S_E2sx[128];
	// demoted variable
	.shared .align 4 .b8 _ZZ7computejjPfS_S_E2sy[128];
	ld.param.u32 	%r6, [_Z7computejjPfS_S__param_0];
	ld.param.u32 	%r7, [_Z7computejjPfS_S__param_1];
	ld.param.u64 	%rd1, [_Z7computejjPfS_S__param_2];
	ld.param.u64 	%rd2, [_Z7computejjPfS_S__param_3];
	ld.param.u64 	%rd3, [_Z7computejjPfS_S__param_4];
	mov.u32 	%r1, %tid.x;
	setp.lt.u32 	%p2, %r1, 32;
	mov.u32 	%r2, %tid.y;
	setp.eq.s32 	%p3, %r2, 0;
	and.pred  	%p1, %p2, %p3;
	shl.b32 	%r8, %r1, 2;
	mov.u32 	%r9, _ZZ7computejjPfS_S_E2sy;
	add.s32 	%r3, %r9, %r8;
	not.pred 	%p4, %p1;
	@%p4 bra 	$L__BB1_2;
	mov.b32 	%r10, 0;
	st.shared.u32 	[%r3], %r10;
$L__BB1_2:
	mov.u32 	%r11, %ctaid.x;
	mov.u32 	%r12, %ntid.x;
	mad.lo.s32 	%r4, %r11, %r12, %r2;
	mov.u32 	%r13, %ctaid.y;
	mov.u32 	%r14, %ntid.y;
	mad.lo.s32 	%r15, %r13, %r14, %r1;
	setp.ge.s32 	%p5, %r4, %r7;
	or.pred  	%p7, %p4, %p5;
	setp.ge.s32 	%p8, %r15, %r6;
	or.pred  	%p9, %p7, %p8;
	@%p9 bra 	$L__BB1_4;
	cvta.to.global.u64 	%rd4, %rd2;
	mul.wide.u32 	%rd5, %r15, 4;
	add.s64 	%rd6, %rd4, %rd5;
	ld.global.f32 	%f1, [%rd6];
	mov.u32 	%r17, _ZZ7computejjPfS_S_E2sx;
	add.s32 	%r18, %r17, %r8;
	st.shared.f32 	[%r18], %f1;
$L__BB1_4:
	setp.ge.s32 	%p10, %r15, %r6;
	setp.ge.s32 	%p11, %r4, %r7;
	bar.sync 	0;
	or.pred  	%p12, %p11, %p10;
	@%p12 bra 	$L__BB1_6;
	mad.lo.s32 	%r19, %r4, %r6, %r15;
	cvta.to.global.u64 	%rd7, %rd1;
	mul.wide.s32 	%rd8, %r19, 4;
	add.s64 	%rd9, %rd7, %rd8;
	ld.global.f32 	%f2, [%rd9];
	shl.b32 	%r20, %r2, 2;
	mov.u32 	%r21, _ZZ7computejjPfS_S_E2sx;
	add.s32 	%r22, %r21, %r20;
	ld.shared.f32 	%f3, [%r22];
	mul.f32 	%f4, %f2, %f3;
	atom.shared.add.f32 	%f5, [%r3], %f4;
$L__BB1_6:
	bar.sync 	0;
	@%p4 bra 	$L__BB1_8;
	cvta.to.global.u64 	%rd10, %rd3;
	mul.wide.u32 	%rd11, %r15, 4;
	add.s64 	%rd12, %rd10, %rd11;
	ld.shared.f32 	%f6, [%r3];
	atom.global.add.f32 	%f7, [%rd12], %f6;
$L__BB1_8:
	bar.sync 	0;
	ret;

}
	// .globl	_Z10setmemoryfPffm
.visible .entry _Z10setmemoryfPffm(
	.param .u64 .ptr .align 1 _Z10setmemoryfPffm_param_0,
	.param .f32 _Z10setmemoryfPffm_param_1,
	.param .u64 _Z10setmemoryfPffm_param_2
)
{
	.reg .pred 	%p<2>;
	.reg .b32 	%r<5>;
	.reg .b32 	%f<2>;
	.reg .b64 	%rd<7>;

	ld.param.u64 	%rd2, [_Z10setmemoryfPffm_param_0];
	ld.param.f32 	%f1, [_Z10setmemoryfPffm_param_1];
	ld.param.u64 	%rd3, [_Z10setmemoryfPffm_param_2];
	mov.u32 	%r1, %ctaid.x;
	mov.u32 	%r2, %ntid.x;
	mov.u32 	%r3, %tid.x;
	mad.lo.s32 	%r4, %r1, %r2, %r3;
	cvt.s64.s32 	%rd1, %r4;
	setp.le.u64 	%p1, %rd3, %rd1;
	@%p1 bra 	$L__BB2_2;
	cvta.to.global.u64 	%rd4, %rd2;
	shl.b64 	%rd5, %rd1, 2;
	add.s64 	%rd6, %rd4, %rd5;
	st.global.f32 	[%rd6], %f1;
$L__BB2_2:
	ret;

}


// ===== COMPILED SASS (sm_100) =====

	.target	sm_100

	.elftype	@"ET_EXEC"


//--------------------- .note.nv.tkinfo           --------------------------
	.section	.note.nv.tkinfo,"",@"SHT_NOTE"
	.sectionflags	@"SHF_NOTE_NV_TKINFO"
	.tkinfo
        /*0018*/ 	.word	0x00000002
        /*0030*/ 	.string	""
        /*0030*/ 	.string	"ptxas"
        /*0030*/ 	.string	"Cuda compilation tools, release 13.0, V13.0.88"
        /*0030*/ 	.string	"Build cuda_13.0.r13.0/compiler.36424714_0"
        /*0030*/ 	.string	"-arch sm_100 -m 64 "



//--------------------- .note.nv.cuinfo           --------------------------
	.section	.note.nv.cuinfo,"",@"SHT_NOTE"
	.sectionflags	@"SHF_NOTE_NV_CUINFO"
        /*0018*/ 	.short	0x0002
        /*001a*/ 	.short	0x0064
        /*001c*/ 	.short	0x0082
	.zero		2


//--------------------- .nv.info                  --------------------------
	.section	.nv.info,"",@"SHT_CUDA_INFO"
	.align	4


	//----- nvinfo : EIATTR_REGCOUNT
	.align		4
        /*0000*/ 	.byte	0x04, 0x2f
        /*0002*/ 	.short	(.L_2 - .L_1)
	.align		4
.L_1:
        /*0004*/ 	.word	index@(_Z6resultPfj)
        /*0008*/ 	.word	0x0000001a


	//----- nvinfo : EIATTR_FRAME_SIZE
	.align		4
.L_2:
        /*000c*/ 	.byte	0x04, 0x11
        /*000e*/ 	.short	(.L_4 - .L_3)
	.align		4
.L_3:
        /*0010*/ 	.word	index@(_Z6resultPfj)
        /*0014*/ 	.word	0x00000010


	//----- nvinfo : EIATTR_REGCOUNT
	.align		4
.L_4:
        /*0018*/ 	.byte	0x04, 0x2f
        /*001a*/ 	.short	(.L_6 - .L_5)
	.align		4
.L_5:
        /*001c*/ 	.word	index@(_Z7computejjPfS_S_)
        /*0020*/ 	.word	0x0000000e


	//----- nvinfo : EIATTR_FRAME_SIZE
	.align		4
.L_6:
        /*0024*/ 	.byte	0x04, 0x11
        /*0026*/ 	.short	(.L_8 - .L_7)
	.align		4
.L_7:
        /*0028*/ 	.word	index@(_Z7computejjPfS_S_)
        /*002c*/ 	.word	0x00000000


	//----- nvinfo : EIATTR_REGCOUNT
	.align		4
.L_8:
        /*0030*/ 	.byte	0x04, 0x2f
        /*0032*/ 	.short	(.L_10 - .L_9)
	.align		4
.L_9:
        /*0034*/ 	.word	index@(_Z10setmemoryfPffm)
        /*0038*/ 	.word	0x00000008


	//----- nvinfo : EIATTR_FRAME_SIZE
	.align		4
.L_10:
        /*003c*/ 	.byte	0x04, 0x11
        /*003e*/ 	.short	(.L_12 - .L_11)
	.align		4
.L_11:
        /*0040*/ 	.word	index@(_Z10setmemoryfPffm)
        /*0044*/ 	.word	0x00000000


	//----- nvinfo : EIATTR_MIN_STACK_SIZE
	.align		4
.L_12:
        /*0048*/ 	.byte	0x04, 0x12
        /*004a*/ 	.short	(.L_14 - .L_13)
	.align		4
.L_13:
        /*004c*/ 	.word	index@(_Z10setmemoryfPffm)
        /*0050*/ 	.word	0x00000000


	//----- nvinfo : EIATTR_MIN_STACK_SIZE
	.align		4
.L_14:
        /*0054*/ 	.byte	0x04, 0x12
        /*0056*/ 	.short	(.L_16 - .L_15)
	.align		4
.L_15:
        /*0058*/ 	.word	index@(_Z7computejjPfS_S_)
        /*005c*/ 	.word	0x00000000


	//----- nvinfo : EIATTR_MIN_STACK_SIZE
	.align		4
.L_16:
        /*0060*/ 	.byte	0x04, 0x12
        /*0062*/ 	.short	(.L_18 - .L_17)
	.align		4
.L_17:
        /*0064*/ 	.word	index@(_Z6resultPfj)
        /*0068*/ 	.word	0x00000010
.L_18:


//--------------------- .nv.compat                --------------------------
	.section	.nv.compat,"",@"SHT_CUDA_COMPAT_INFO"
	.align	4
        /*0000*/ 	.byte	0x02, 0x09, 0x00, 0x00, 0x02, 0x02, 0x01, 0x00, 0x02, 0x05, 0x05, 0x00, 0x03, 0x07, 0x01, 0x01
        /*0010*/ 	.byte	0x02, 0x03, 0x00, 0x00, 0x02, 0x06, 0x01, 0x00, 0x04, 0x0b, 0x08, 0x00, 0x09, 0x00, 0x00, 0x00
        /*0020*/ 	.byte	0x00, 0x00, 0x00, 0x00


//--------------------- .nv.info._Z10setmemoryfPffm --------------------------
	.section	.nv.info._Z10setmemoryfPffm,"",@"SHT_CUDA_INFO"
	.sectionflags	@""
	.align	4


	//----- nvinfo : EIATTR_CUDA_API_VERSION
	.align		4
        /*0000*/ 	.byte	0x04, 0x37
        /*0002*/ 	.short	(.L_20 - .L_19)
.L_19:
        /*0004*/ 	.word	0x00000082


	//----- nvinfo : EIATTR_KPARAM_INFO
	.align		4
.L_20:
        /*0008*/ 	.byte	0x04, 0x17
        /*000a*/ 	.short	(.L_22 - .L_21)
.L_21:
        /*000c*/ 	.word	0x00000000
        /*0010*/ 	.short	0x0002
        /*0012*/ 	.short	0x0010
        /*0014*/ 	.byte	0x00, 0xf0, 0x21, 0x00


	//----- nvinfo : EIATTR_KPARAM_INFO
	.align		4
.L_22:
        /*0018*/ 	.byte	0x04, 0x17
        /*001a*/ 	.short	(.L_24 - .L_23)
.L_23:
        /*001c*/ 	.word	0x00000000
        /*0020*/ 	.short	0x0001
        /*0022*/ 	.short	0x0008
        /*0024*/ 	.byte	0x00, 0xf0, 0x11, 0x00


	//----- nvinfo : EIATTR_KPARAM_INFO
	.align		4
.L_24:
        /*0028*/ 	.byte	0x04, 0x17
        /*002a*/ 	.short	(.L_26 - .L_25)
.L_25:
        /*002c*/ 	.word	0x00000000
        /*0030*/ 	.short	0x0000
        /*0032*/ 	.short	0x0000
        /*0034*/ 	.byte	0x00, 0xf5, 0x21, 0x00


	//----- nvinfo : EIATTR_SPARSE_MMA_MASK
	.align		4
.L_26:
        /*0038*/ 	.byte	0x03, 0x50
        /*003a*/ 	.short	0x0000


	//----- nvinfo : EIATTR_MAXREG_COUNT
	.align		4
        /*003c*/ 	.byte	0x03, 0x1b
        /*003e*/ 	.short	0x00ff


	//----- nvinfo : EIATTR_MERCURY_ISA_VERSION
	.align		4
        /*0040*/ 	.byte	0x03, 0x5f
        /*0042*/ 	.short	0x0101


	//----- nvinfo : EIATTR_VRC_CTA_INIT_COUNT
	.align		4
        /*0044*/ 	.byte	0x02, 0x4a
	.zero		1
	.zero		1


	//----- nvinfo : EIATTR_EXIT_INSTR_OFFSETS
	.align		4
        /*0048*/ 	.byte	0x04, 0x1c
        /*004a*/ 	.short	(.L_28 - .L_27)


	//   ....[0]....
.L_27:
        /*004c*/ 	.word	0x00000090


	//   ....[1]....
        /*0050*/ 	.word	0x00000100


	//----- nvinfo : EIATTR_CBANK_PARAM_SIZE
	.align		4
.L_28:
        /*0054*/ 	.byte	0x03, 0x19
        /*0056*/ 	.short	0x0018


	//----- nvinfo : EIATTR_PARAM_CBANK
	.align		4
        /*0058*/ 	.byte	0x04, 0x0a
        /*005a*/ 	.short	(.L_30 - .L_29)
	.align		4
.L_29:
        /*005c*/ 	.word	index@(.nv.constant0._Z10setmemoryfPffm)
        /*0060*/ 	.short	0x0380
        /*0062*/ 	.short	0x0018


	//----- nvinfo : EIATTR_SW_WAR
	.align		4
.L_30:
        /*0064*/ 	.byte	0x04, 0x36
        /*0066*/ 	.short	(.L_32 - .L_31)
.L_31:
        /*0068*/ 	.word	0x00000008
.L_32:


//--------------------- .nv.info._Z7computejjPfS_S_ --------------------------
	.section	.nv.info._Z7computejjPfS_S_,"",@"SHT_CUDA_INFO"
	.sectionflags	@""
	.align	4


	//----- nvinfo : EIATTR_CUDA_API_VERSION
	.align		4
        /*0000*/ 	.byte	0x04, 0x37
        /*0002*/ 	.short	(.L_34 - .L_33)
.L_33:
        /*0004*/ 	.word	0x00000082


	//----- nvinfo : EIATTR_KPARAM_INFO
	.align		4
.L_34:
        /*0008*/ 	.byte	0x04, 0x17
        /*000a*/ 	.short	(.L_36 - .L_35)
.L_35:
        /*000c*/ 	.word	0x00000000
        /*0010*/ 	.short	0x0004
        /*0012*/ 	.short	0x0018
        /*0014*/ 	.byte	0x00, 0xf5, 0x21, 0x00


	//----- nvinfo : EIATTR_KPARAM_INFO
	.align		4
.L_36:
        /*0018*/ 	.byte	0x04, 0x17
        /*001a*/ 	.short	(.L_38 - .L_37)
.L_37:
        /*001c*/ 	.word	0x00000000
        /*0020*/ 	.short	0x0003
        /*0022*/ 	.short	0x0010
        /*0024*/ 	.byte	0x00, 0xf5, 0x21, 0x00


	//----- nvinfo : EIATTR_KPARAM_INFO
	.align		4
.L_38:
        /*0028*/ 	.byte	0x04, 0x17
        /*002a*/ 	.short	(.L_40 - .L_39)
.L_39:
        /*002c*/ 	.word	0x00000000
        /*0030*/ 	.short	0x0002
        /*0032*/ 	.short	0x0008
        /*0034*/ 	.byte	0x00, 0xf5, 0x21, 0x00


	//----- nvinfo : EIATTR_KPARAM_INFO
	.align		4
.L_40:
        /*0038*/ 	.byte	0x04, 0x17
        /*003a*/ 	.short	(.L_42 - .L_41)
.L_41:
        /*003c*/ 	.word	0x00000000
        /*0040*/ 	.short	0x0001
        /*0042*/ 	.short	0x0004
        /*0044*/ 	.byte	0x00, 0xf0, 0x11, 0x00


	//----- nvinfo : EIATTR_KPARAM_INFO
	.align		4
.L_42:
        /*0048*/ 	.byte	0x04, 0x17
        /*004a*/ 	.short	(.L_44 - .L_43)
.L_43:
        /*004c*/ 	.word	0x00000000
        /*0050*/ 	.short	0x0000
        /*0052*/ 	.short	0x0000
        /*0054*/ 	.byte	0x00, 0xf0, 0x11, 0x00


	//----- nvinfo : EIATTR_SPARSE_MMA_MASK
	.align		4
.L_44:
        /*0058*/ 	.byte	0x03, 0x50
        /*005a*/ 	.short	0x0000


	//----- nvinfo : EIATTR_MAXREG_COUNT
	.align		4
        /*005c*/ 	.byte	0x03, 0x1b
        /*005e*/ 	.short	0x00ff


	//----- nvinfo : EIATTR_NUM_BARRIERS
	.align		4
        /*0060*/ 	.byte	0x02, 0x4c
        /*0062*/ 	.byte	0x01
	.zero		1


	//----- nvinfo : EIATTR_MERCURY_ISA_VERSION
	.align		4
        /*0064*/ 	.byte	0x03, 0x5f
        /*0066*/ 	.short	0x0101


	//----- nvinfo : EIATTR_VRC_CTA_INIT_COUNT
	.align		4
        /*0068*/ 	.byte	0x02, 0x4a
	.zero		1
	.zero		1


	//----- nvinfo : EIATTR_EXIT_INSTR_OFFSETS
	.align		4
        /*006c*/ 	.byte	0x04, 0x1c
        /*006e*/ 	.short	(.L_46 - .L_45)


	//   ....[0]....
.L_45:
        /*0070*/ 	.word	0x00000360


	//----- nvinfo : EIATTR_CRS_STACK_SIZE
	.align		4
.L_46:
        /*0074*/ 	.byte	0x04, 0x1e
        /*0076*/ 	.short	(.L_48 - .L_47)
.L_47:
        /*0078*/ 	.word	0x00000000


	//----- nvinfo : EIATTR_CBANK_PARAM_SIZE
	.align		4
.L_48:
        /*007c*/ 	.byte	0x03, 0x19
        /*007e*/ 	.short	0x0020


	//----- nvinfo : EIATTR_PARAM_CBANK
	.align		4
        /*0080*/ 	.byte	0x04, 0x0a
        /*0082*/ 	.short	(.L_50 - .L_49)
	.align		4
.L_49:
        /*0084*/ 	.word	index@(.nv.constant0._Z7computejjPfS_S_)
        /*0088*/ 	.short	0x0380
        /*008a*/ 	.short	0x0020


	//----- nvinfo : EIATTR_SW_WAR
	.align		4
.L_50:
        /*008c*/ 	.byte	0x04, 0x36
        /*008e*/ 	.short	(.L_52 - .L_51)
.L_51:
        /*0090*/ 	.word	0x00000008
.L_52:


//--------------------- .nv.info._Z6resultPfj     --------------------------
	.section	.nv.info._Z6resultPfj,"",@"SHT_CUDA_INFO"
	.sectionflags	@""
	.align	4


	//----- nvinfo : EIATTR_CUDA_API_VERSION
	.align		4
        /*0000*/ 	.byte	0x04, 0x37
        /*0002*/ 	.short	(.L_54 - .L_53)
.L_53:
        /*0004*/ 	.word	0x00000082


	//----- nvinfo : EIATTR_KPARAM_INFO
	.align		4
.L_54:
        /*0008*/ 	.byte	0x04, 0x17
        /*000a*/ 	.short	(.L_56 - .L_55)
.L_55:
        /*000c*/ 	.word	0x00000000
        /*0010*/ 	.short	0x0001
        /*0012*/ 	.short	0x0008
        /*0014*/ 	.byte	0x00, 0xf0, 0x11, 0x00


	//----- nvinfo : EIATTR_KPARAM_INFO
	.align		4
.L_56:
        /*0018*/ 	.byte	0x04, 0x17
        /*001a*/ 	.short	(.L_58 - .L_57)
.L_57:
        /*001c*/ 	.word	0x00000000
        /*0020*/ 	.short	0x0000
        /*0022*/ 	.short	0x0000
        /*0024*/ 	.byte	0x00, 0xf5, 0x21, 0x00


	//----- nvinfo : EIATTR_SPARSE_MMA_MASK
	.align		4
.L_58:
        /*0028*/ 	.byte	0x03, 0x50
        /*002a*/ 	.short	0x0000


	//----- nvinfo : EIATTR_MAXREG_COUNT
	.align		4
        /*002c*/ 	.byte	0x03, 0x1b
        /*002e*/ 	.short	0x00ff


	//----- nvinfo : EIATTR_EXTERNS
	.align		4
        /*0030*/ 	.byte	0x04, 0x0f
        /*0032*/ 	.short	(.L_60 - .L_59)


	//   ....[0]....
	.align		4
.L_59:
        /*0034*/ 	.word	index@(vprintf)


	//----- nvinfo : EIATTR_MERCURY_ISA_VERSION
	.align		4
.L_60:
        /*0038*/ 	.byte	0x03, 0x5f
        /*003a*/ 	.short	0x0101


	//----- nvinfo : EIATTR_VRC_CTA_INIT_COUNT
	.align		4
        /*003c*/ 	.byte	0x02, 0x4a
	.zero		1
	.zero		1


	//----- nvinfo : EIATTR_SYSCALL_OFFSETS
	.align		4
        /*0040*/ 	.byte	0x04, 0x46
        /*0042*/ 	.short	(.L_62 - .L_61)


	//   ....[0]....
.L_61:
        /*0044*/ 	.word	0x00000230


	//   ....[1]....
        /*0048*/ 	.word	0x00000300


	//   ....[2]....
        /*004c*/ 	.word	0x000003d0


	//   ....[3]....
        /*0050*/ 	.word	0x000004a0


	//   ....[4]....
        /*0054*/ 	.word	0x00000570


	//   ....[5]....
        /*0058*/ 	.word	0x00000640


	//   ....[6]....
        /*005c*/ 	.word	0x00000710


	//   ....[7]....
        /*0060*/ 	.word	0x000007e0


	//   ....[8]....
        /*0064*/ 	.word	0x000008b0


	//   ....[9]....
        /*0068*/ 	.word	0x00000980


	//   ....[10]....
        /*006c*/ 	.word	0x00000a50


	//   ....[11]....
        /*0070*/ 	.word	0x00000b20


	//   ....[12]....
        /*0074*/ 	.word	0x00000bf0


	//   ....[13]....
        /*0078*/ 	.word	0x00000cc0


	//   ....[14]....
        /*007c*/ 	.word	0x00000d90


	//   ....[15]....
        /*0080*/ 	.word	0x00000e60


	//   ....[16]....
        /*0084*/ 	.word	0x00001010


	//   ....[17]....
        /*0088*/ 	.word	0x000010e0


	//   ....[18]....
        /*008c*/ 	.word	0x000011b0


	//   ....[19]....
        /*0090*/ 	.word	0x00001280


	//   ....[20]....
        /*0094*/ 	.word	0x00001350


	//   ....[21]....
        /*0098*/ 	.word	0x00001420


	//   ....[22]....
        /*009c*/ 	.word	0x000014f0


	//   ....[23]....
        /*00a0*/ 	.word	0x000015c0


	//   ....[24]....
        /*00a4*/ 	.word	0x00001720


	//   ....[25]....
        /*00a8*/ 	.word	0x000017f0


	//   ....[26]....
        /*00ac*/ 	.word	0x000018c0


	//   ....[27]....
        /*00b0*/ 	.word	0x00001990


	//   ....[28]....
        /*00b4*/ 	.word	0x00001b20


	//----- nvinfo : EIATTR_EXIT_INSTR_OFFSETS
	.align		4
.L_62:
        /*00b8*/ 	.byte	0x04, 0x1c
        /*00ba*/ 	.short	(.L_64 - .L_63)


	//   ....[0]....
.L_63:
        /*00bc*/ 	.word	0x00000070


	//   ....[1]....
        /*00c0*/ 	.word	0x00000ee0


	//   ....[2]....
        /*00c4*/ 	.word	0x000015f0


	//   ....[3]....
        /*00c8*/ 	.word	0x000019c0


	//   ....[4]....
        /*00cc*/ 	.word	0x00001b80


	//----- nvinfo : EIATTR_CRS_STACK_SIZE
	.align		4
.L_64:
        /*00d0*/ 	.byte	0x04, 0x1e
        /*00d2*/ 	.short	(.L_66 - .L_65)
.L_65:
        /*00d4*/ 	.word	0x00000000


	//----- nvinfo : EIATTR_CBANK_PARAM_SIZE
	.align		4
.L_66:
        /*00d8*/ 	.byte	0x03, 0x19
        /*00da*/ 	.short	0x000c


	//----- nvinfo : EIATTR_PARAM_CBANK
	.align		4
        /*00dc*/ 	.byte	0x04, 0x0a
        /*00de*/ 	.short	(.L_68 - .L_67)
	.align		4
.L_67:
        /*00e0*/ 	.word	index@(.nv.constant0._Z6resultPfj)
        /*00e4*/ 	.short	0x0380
        /*00e6*/ 	.short	0x000c


	//----- nvinfo : EIATTR_SW_WAR
	.align		4
.L_68:
        /*00e8*/ 	.byte	0x04, 0x36
        /*00ea*/ 	.short	(.L_70 - .L_69)
.L_69:
        /*00ec*/ 	.word	0x00000008
.L_70:


//--------------------- .nv.callgraph             --------------------------
	.section	.nv.callgraph,"",@"SHT_CUDA_CALLGRAPH"
	.align	4
	.sectionentsize	8
	.align		4
        /*0000*/ 	.word	0x00000000
	.align		4
        /*0004*/ 	.word	0xffffffff
	.align		4
        /*0008*/ 	.word	index@(_Z6resultPfj)
	.align		4
        /*000c*/ 	.word	index@(vprintf)
	.align		4
        /*0010*/ 	.word	0x00000000
	.align		4
        /*0014*/ 	.word	0xfffffffe
	.align		4
        /*0018*/ 	.word	0x00000000
	.align		4
        /*001c*/ 	.word	0xfffffffd
	.align		4
        /*0020*/ 	.word	0x00000000
	.align		4
        /*0024*/ 	.word	0xfffffffc


//--------------------- .nv.constant4             --------------------------
	.section	.nv.constant4,"a",@progbits
	.align	8
	.align		8
.nv.constant4:
        /*0000*/ 	.dword	$str
	.align		8
        /*0008*/ 	.dword	vprintf


//--------------------- .text._Z10setmemoryfPffm  --------------------------
	.section	.text._Z10setmemoryfPffm,"ax",@progbits
	.align	128
        .global         _Z10setmemoryfPffm
        .type           _Z10setmemoryfPffm,@function
        .size           _Z10setmemoryfPffm,(.L_x_42 - _Z10setmemoryfPffm)
        .other          _Z10setmemoryfPffm,@"STO_CUDA_ENTRY STV_DEFAULT"
_Z10setmemoryfPffm:
.text._Z10setmemoryfPffm:
[----:B------:R-:W-:Y:S01]  /*0000*/  LDC R1, c[0x0][0x37c] ;  /* 0x0000df00ff017b82 */ /* 0x000fe20000000800 */
[----:B------:R-:W0:Y:S07]  /*0010*/  S2R R3, SR_TID.X ;  /* 0x0000000000037919 */ /* 0x000e2e0000002100 */
[----:B------:R-:W0:Y:S01]  /*0020*/  S2UR UR4, SR_CTAID.X ;  /* 0x00000000000479c3 */ /* 0x000e220000002500 */
[----:B------:R-:W1:Y:S07]  /*0030*/  LDCU.64 UR6, c[0x0][0x390] ;  /* 0x00007200ff0677ac */ /* 0x000e6e0008000a00 */
[----:B------:R-:W0:Y:S02]  /*0040*/  LDC R0, c[0x0][0x360] ;  /* 0x0000d800ff007b82 */ /* 0x000e240000000800 */
[----:B0-----:R-:W-:-:S05]  /*0050*/  IMAD R0, R0, UR4, R3 ;  /* 0x0000000400007c24 */ /* 0x001fca000f8e0203 */
[----:B-1----:R-:W-:Y:S02]  /*0060*/  ISETP.GE.U32.AND P0, PT, R0, UR6, PT ;  /* 0x0000000600007c0c */ /* 0x002fe4000bf06070 */
[----:B------:R-:W-:-:S04]  /*0070*/  SHF.R.S32.HI R3, RZ, 0x1f, R0 ;  /* 0x0000001fff037819 */ /* 0x000fc80000011400 */
[----:B------:R-:W-:-:S13]  /*0080*/  ISETP.GE.U32.AND.EX P0, PT, R3, UR7, PT, P0 ;  /* 0x0000000703007c0c */ /* 0x000fda000bf06100 */
[----:B------:R-:W-:Y:S05]  /*0090*/  @P0 EXIT ;  /* 0x000000000000094d */ /* 0x000fea0003800000 */
[----:B------:R-:W0:Y:S01]  /*00a0*/  LDCU.64 UR6, c[0x0][0x380] ;  /* 0x00007000ff0677ac */ /* 0x000e220008000a00 */
[----:B------:R-:W1:Y:S01]  /*00b0*/  LDC R5, c[0x0][0x388] ;  /* 0x0000e200ff057b82 */ /* 0x000e620000000800 */
[----:B------:R-:W1:Y:S01]  /*00c0*/  LDCU.64 UR4, c[0x0][0x358] ;  /* 0x00006b00ff0477ac */ /* 0x000e620008000a00 */
[----:B0-----:R-:W-:-:S04]  /*00d0*/  LEA R2, P0, R0, UR6, 0x2 ;  /* 0x0000000600027c11 */ /* 0x001fc8000f8010ff */
[----:B------:R-:W-:-:S05]  /*00e0*/  LEA.HI.X R3, R0, UR7, R3, 0x2, P0 ;  /* 0x0000000700037c11 */ /* 0x000fca00080f1403 */
[----:B-1----:R-:W-:Y:S01]  /*00f0*/  STG.E desc[UR4][R2.64], R5 ;  /* 0x0000000502007986 */ /* 0x002fe2000c101904 */
[----:B------:R-:W-:Y:S05]  /*0100*/  EXIT ;  /* 0x000000000000794d */ /* 0x000fea0003800000 */
.L_x_0:
[----:B------:R-:W-:-:S00]  /*0110*/  BRA `(.L_x_0) ;  /* 0xfffffffc00fc7947 */ /* 0x000fc0000383ffff */
[----:B------:R-:W-:-:S00]  /*0120*/  NOP ;  /* 0x0000000000007918 */ /* 0x000fc00000000000 */
        /* <DEDUP_REMOVED lines=13> */
.L_x_42:


//--------------------- .text._Z7computejjPfS_S_  --------------------------
	.section	.text._Z7computejjPfS_S_,"ax",@progbits
	.align	128
        .global         _Z7computejjPfS_S_
        .type           _Z7computejjPfS_S_,@function
        .size           _Z7computejjPfS_S_,(.L_x_43 - _Z7computejjPfS_S_)
        .other          _Z7computejjPfS_S_,@"STO_CUDA_ENTRY STV_DEFAULT"
_Z7computejjPfS_S_:
.text._Z7computejjPfS_S_:
[----:B------:R-:W-:Y:S01]  /*0000*/  LDC R1, c[0x0][0x37c] ;  /* 0x0000df00ff017b82 */ /* 0x000fe20000000800 */
[----:B------:R-:W0:Y:S07]  /*0010*/  S2R R8, SR_TID.Y ;  /* 0x0000000000087919 */ /* 0x000e2e0000002200 */
[----:B------:R-:W1:Y:S01]  /*0020*/  S2UR UR4, SR_CTAID.X ;  /* 0x00000000000479c3 */ /* 0x000e620000002500 */
[----:B------:R-:W2:Y:S01]  /*0030*/  LDCU.64 UR6, c[0x0][0x380] ;  /* 0x00007000ff0677ac */ /* 0x000ea20008000a00 */
[----:B------:R-:W3:Y:S06]  /*0040*/  S2R R9, SR_TID.X ;  /* 0x0000000000097919 */ /* 0x000eec0000002100 */
[----:B------:R-:W1:Y:S08]  /*0050*/  LDC R7, c[0x0][0x360] ;  /* 0x0000d800ff077b82 */ /* 0x000e700000000800 */
[----:B------:R-:W4:Y:S08]  /*0060*/  S2UR UR5, SR_CTAID.Y ;  /* 0x00000000000579c3 */ /* 0x000f300000002600 */
[----:B------:R-:W4:Y:S01]  /*0070*/  LDC R0, c[0x0][0x364] ;  /* 0x0000d900ff007b82 */ /* 0x000f220000000800 */
[----:B0-----:R-:W-:Y:S01]  /*0080*/  ISETP.NE.AND P0, PT, R8, RZ, PT ;  /* 0x000000ff0800720c */ /* 0x001fe20003f05270 */
[----:B-1----:R-:W-:-:S03]  /*0090*/  IMAD R7, R7, UR4, R8 ;  /* 0x0000000407077c24 */ /* 0x002fc6000f8e0208 */
[----:B---3--:R-:W-:-:S04]  /*00a0*/  ISETP.LT.U32.AND P0, PT, R9, 0x20, !P0 ;  /* 0x000000200900780c */ /* 0x008fc80004701070 */
[----:B--2---:R-:W-:Y:S01]  /*00b0*/  ISETP.GE.OR P1, PT, R7, UR7, !P0 ;  /* 0x0000000707007c0c */ /* 0x004fe2000c726670 */
[----:B----4-:R-:W-:Y:S01]  /*00c0*/  IMAD R0, R0, UR5, R9 ;  /* 0x0000000500007c24 */ /* 0x010fe2000f8e0209 */
[----:B------:R-:W0:Y:S04]  /*00d0*/  LDCU.64 UR4, c[0x0][0x358] ;  /* 0x00006b00ff0477ac */ /* 0x000e280008000a00 */
[----:B------:R-:W-:-:S13]  /*00e0*/  ISETP.GE.OR P1, PT, R0, UR6, P1 ;  /* 0x0000000600007c0c */ /* 0x000fda0008f26670 */
[----:B------:R-:W1:Y:S02]  /*00f0*/  @!P1 LDC.64 R2, c[0x0][0x390] ;  /* 0x0000e400ff029b82 */ /* 0x000e640000000a00 */
[----:B-1----:R-:W-:-:S06]  /*0100*/  @!P1 IMAD.WIDE.U32 R2, R0, 0x4, R2 ;  /* 0x0000000400029825 */ /* 0x002fcc00078e0002 */
[----:B0-----:R-:W2:Y:S01]  /*0110*/  @!P1 LDG.E R2, desc[UR4][R2.64] ;  /* 0x0000000402029981 */ /* 0x001ea2000c1e1900 */
[----:B------:R-:W-:Y:S01]  /*0120*/  MOV R4, 0x400 ;  /* 0x0000040000047802 */ /* 0x000fe20000000f00 */
[----:B------:R-:W-:Y:S01]  /*0130*/  BSSY.RECONVERGENT B0, `(.L_x_1) ;  /* 0x0000019000007945 */ /* 0x000fe20003800200 */
[----:B------:R-:W-:Y:S01]  /*0140*/  ISETP.GE.AND P2, PT, R0, UR6, PT ;  /* 0x0000000600007c0c */ /* 0x000fe2000bf46270 */
[----:B------:R-:W0:Y:S02]  /*0150*/  S2R R11, SR_CgaCtaId ;  /* 0x00000000000b7919 */ /* 0x000e240000008800 */
[----:B------:R-:W-:Y:S01]  /*0160*/  VIADD R5, R4, 0x80 ;  /* 0x0000008004057836 */ /* 0x000fe20000000000 */
[----:B------:R-:W-:-:S04]  /*0170*/  ISETP.GE.OR P2, PT, R7, UR7, P2 ;  /* 0x0000000707007c0c */ /* 0x000fc80009746670 */
[C---:B0-----:R-:W-:Y:S02]  /*0180*/  LEA R5, R11.reuse, R5, 0x18 ;  /* 0x000000050b057211 */ /* 0x041fe400078ec0ff */
[----:B------:R-:W-:-:S03]  /*0190*/  @!P1 LEA R6, R11, R4, 0x18 ;  /* 0x000000040b069211 */ /* 0x000fc600078ec0ff */
[C---:B------:R-:W-:Y:S01]  /*01a0*/  IMAD R5, R9.reuse, 0x4, R5 ;  /* 0x0000000409057824 */ /* 0x040fe200078e0205 */
[----:B------:R-:W-:-:S04]  /*01b0*/  @!P1 LEA R9, R9, R6, 0x2 ;  /* 0x0000000609099211 */ /* 0x000fc800078e10ff */
[----:B------:R0:W-:Y:S04]  /*01c0*/  @P0 STS [R5], RZ ;  /* 0x000000ff05000388 */ /* 0x0001e80000000800 */
[----:B--2---:R0:W-:Y:S01]  /*01d0*/  @!P1 STS [R9], R2 ;  /* 0x0000000209009388 */ /* 0x0041e20000000800 */
[----:B------:R-:W-:Y:S06]  /*01e0*/  BAR.SYNC.DEFER_BLOCKING 0x0 ;  /* 0x0000000000007b1d */ /* 0x000fec0000010000 */
[----:B------:R-:W-:Y:S05]  /*01f0*/  @P2 BRA `(.L_x_2) ;  /* 0x0000000000302947 */ /* 0x000fea0003800000 */
[----:B0-----:R-:W0:Y:S01]  /*0200*/  LDC.64 R2, c[0x0][0x388] ;  /* 0x0000e200ff027b82 */ /* 0x001e220000000a00 */
[----:B------:R-:W-:-:S04]  /*0210*/  IMAD R7, R7, UR6, R0 ;  /* 0x0000000607077c24 */ /* 0x000fc8000f8e0200 */
[----:B0-----:R-:W-:-:S06]  /*0220*/  IMAD.WIDE R2, R7, 0x4, R2 ;  /* 0x0000000407027825 */ /* 0x001fcc00078e0202 */
[----:B------:R-:W2:Y:S01]  /*0230*/  LDG.E R2, desc[UR4][R2.64] ;  /* 0x0000000402027981 */ /* 0x000ea2000c1e1900 */
[----:B------:R-:W-:-:S05]  /*0240*/  LEA R11, R11, R4, 0x18 ;  /* 0x000000040b0b7211 */ /* 0x000fca00078ec0ff */
[----:B------:R-:W-:-:S05]  /*0250*/  IMAD R4, R8, 0x4, R11 ;  /* 0x0000000408047824 */ /* 0x000fca00078e020b */
[----:B------:R-:W2:Y:S02]  /*0260*/  LDS R7, [R4] ;  /* 0x0000000004077984 */ /* 0x000ea40000000800 */
[----:B--2---:R-:W-:-:S07]  /*0270*/  FMUL R7, R2, R7 ;  /* 0x0000000702077220 */ /* 0x004fce0000400000 */
.L_x_3:
[----:B------:R-:W0:Y:S02]  /*0280*/  LDS R2, [R5] ;  /* 0x0000000005027984 */ /* 0x000e240000000800 */
[----:B0-----:R-:W-:-:S05]  /*0290*/  FADD R3, R7, R2 ;  /* 0x0000000207037221 */ /* 0x001fca0000000000 */
[----:B------:R-:W0:Y:S02]  /*02a0*/  ATOMS.CAST.SPIN P1, [R5], R2, R3 ;  /* 0x000000020500758d */ /* 0x000e240001820003 */
[----:B0-----:R-:W-:Y:S05]  /*02b0*/  @!P1 BRA `(.L_x_3) ;  /* 0xfffffffc00f09947 */ /* 0x001fea000383ffff */
.L_x_2:
[----:B------:R-:W-:Y:S05]  /*02c0*/  BSYNC.RECONVERGENT B0 ;  /* 0x0000000000007941 */ /* 0x000fea0003800200 */
.L_x_1:
[----:B------:R-:W-:Y:S06]  /*02d0*/  BAR.SYNC.DEFER_BLOCKING 0x0 ;  /* 0x0000000000007b1d */ /* 0x000fec0000010000 */
[----:B------:R-:W-:Y:S04]  /*02e0*/  BSSY.RECONVERGENT B0, `(.L_x_4) ;  /* 0x0000006000007945 */ /* 0x000fe80003800200 */
[----:B------:R-:W-:Y:S05]  /*02f0*/  @!P0 BRA `(.L_x_5) ;  /* 0x0000000000108947 */ /* 0x000fea0003800000 */
[----:B0-----:R-:W0:Y:S01]  /*0300*/  LDS R5, [R5] ;  /* 0x0000000005057984 */ /* 0x001e220000000800 */
[----:B------:R-:W1:Y:S02]  /*0310*/  LDC.64 R2, c[0x0][0x398] ;  /* 0x0000e600ff027b82 */ /* 0x000e640000000a00 */
[----:B-1----:R-:W-:-:S05]  /*0320*/  IMAD.WIDE.U32 R2, R0, 0x4, R2 ;  /* 0x0000000400027825 */ /* 0x002fca00078e0002 */
[----:B0-----:R1:W-:Y:S02]  /*0330*/  REDG.E.ADD.F32.FTZ.RN.STRONG.GPU desc[UR4][R2.64], R5 ;  /* 0x00000005020079a6 */ /* 0x0013e4000c12f304 */
.L_x_5:
[----:B------:R-:W-:Y:S05]  /*0340*/  BSYNC.RECONVERGENT B0 ;  /* 0x0000000000007941 */ /* 0x000fea0003800200 */
.L_x_4:
[----:B------:R-:W-:Y:S06]  /*0350*/  BAR.SYNC.DEFER_BLOCKING 0x0 ;  /* 0x0000000000007b1d */ /* 0x000fec0000010000 */
[----:B------:R-:W-:Y:S05]  /*0360*/  EXIT ;  /* 0x000000000000794d */ /* 0x000fea0003800000 */
.L_x_6:
        /* <DEDUP_REMOVED lines=9> */
.L_x_43:


//--------------------- .text._Z6resultPfj        --------------------------
	.section	.text._Z6resultPfj,"ax",@progbits
	.align	128
        .global         _Z6resultPfj
        .type           _Z6resultPfj,@function
        .size           _Z6resultPfj,(.L_x_44 - _Z6resultPfj)
        .other          _Z6resultPfj,@"STO_CUDA_ENTRY STV_DEFAULT"
_Z6resultPfj:
.text._Z6resultPfj:
[----:B------:R-:W0:Y:S01]  /*0000*/  LDC R1, c[0x0][0x37c] ;  /* 0x0000df00ff017b82 */ /* 0x000e220000000800 */
[----:B------:R-:W1:Y:S01]  /*0010*/  LDCU UR4, c[0x0][0x388] ;  /* 0x00007100ff0477ac */ /* 0x000e620008000800 */
[----:B0-----:R-:W-:Y:S01]  /*0020*/  VIADD R1, R1, 0xfffffff0 ;  /* 0xfffffff001017836 */ /* 0x001fe20000000000 */
[----:B------:R-:W0:Y:S01]  /*0030*/  LDCU UR5, c[0x0][0x2f8] ;  /* 0x00005f00ff0577ac */ /* 0x000e220008000800 */
[----:B------:R-:W2:Y:S01]  /*0040*/  LDCU UR6, c[0x0][0x2fc] ;  /* 0x00005f80ff0677ac */ /* 0x000ea20008000800 */
[----:B-1----:R-:W-:Y:S02]  /*0050*/  ISETP.NE.AND P0, PT, RZ, UR4, PT ;  /* 0x00000004ff007c0c */ /* 0x002fe4000bf05270 */
[----:B0-----:R-:W-:-:S11]  /*0060*/  IADD3 R19, P1, PT, R1, UR5, RZ ;  /* 0x0000000501137c10 */ /* 0x001fd6000ff3e0ff */
[----:B--2---:R-:W-:Y:S05]  /*0070*/  @!P0 EXIT ;  /* 0x000000000000894d */ /* 0x004fea0003800000 */
[----:B------:R-:W-:Y:S01]  /*0080*/  UISETP.GE.U32.AND UP0, UPT, UR4, 0x10, UPT ;  /* 0x000000100400788c */ /* 0x000fe2000bf06070 */
[----:B------:R-:W-:Y:S02]  /*0090*/  HFMA2 R2, -RZ, RZ, 0, 0 ;  /* 0x00000000ff027431 */ /* 0x000fe400000001ff */
[----:B------:R-:W-:Y:S01]  /*00a0*/  IMAD.X R18, RZ, RZ, UR6, P1 ;  /* 0x00000006ff127e24 */ /* 0x000fe200088e06ff */
[----:B------:R-:W0:Y:S01]  /*00b0*/  LDCU.64 UR36, c[0x0][0x358] ;  /* 0x00006b00ff2477ac */ /* 0x000e220008000a00 */
[----:B------:R-:W-:-:S04]  /*00c0*/  ULOP3.LUT UR38, UR4, 0xf, URZ, 0xc0, !UPT ;  /* 0x0000000f04267892 */ /* 0x000fc8000f8ec0ff */
[----:B------:R-:W-:Y:S08]  /*00d0*/  BRA.U !UP0, `(.L_x_7) ;  /* 0x0000000d087c7547 */ /* 0x000ff0000b800000 */
[----:B------:R-:W1:Y:S01]  /*00e0*/  LDCU.64 UR6, c[0x0][0x380] ;  /* 0x00007000ff0677ac */ /* 0x000e620008000a00 */
[----:B------:R-:W-:Y:S01]  /*00f0*/  BSSY.RECONVERGENT B6, `(.L_x_7) ;  /* 0x00000dd000067945 */ /* 0x000fe20003800200 */
[----:B------:R-:W-:Y:S01]  /*0100*/  IMAD.MOV.U32 R22, RZ, RZ, RZ ;  /* 0x000000ffff167224 */ /* 0x000fe200078e00ff */
[----:B------:R-:W-:-:S06]  /*0110*/  ULOP3.LUT UR4, UR4, 0xfffffff0, URZ, 0xc0, !UPT ;  /* 0xfffffff004047892 */ /* 0x000fcc000f8ec0ff */
[----:B------:R-:W-:Y:S01]  /*0120*/  IMAD.U32 R2, RZ, RZ, UR4 ;  /* 0x00000004ff027e24 */ /* 0x000fe2000f8e00ff */
[----:B-1----:R-:W-:-:S04]  /*0130*/  UIADD3 UR5, UP0, UPT, UR6, 0x20, URZ ;  /* 0x0000002006057890 */ /* 0x002fc8000ff1e0ff */
[----:B------:R-:W-:Y:S02]  /*0140*/  UIADD3.X UR6, UPT, UPT, URZ, UR7, URZ, UP0, !UPT ;  /* 0x00000007ff067290 */ /* 0x000fe400087fe4ff */
[----:B------:R-:W-:-:S04]  /*0150*/  MOV R16, UR5 ;  /* 0x0000000500107c02 */ /* 0x000fc80008000f00 */
[----:B------:R-:W-:-:S07]  /*0160*/  IMAD.U32 R17, RZ, RZ, UR6 ;  /* 0x00000006ff117e24 */ /* 0x000fce000f8e00ff */
.L_x_24:
[----:B0-----:R-:W2:Y:S01]  /*0170*/  LDG.E R0, desc[UR36][R16.64+-0x20] ;  /* 0xffffe02410007981 */ /* 0x001ea2000c1e1900 */
[----:B------:R-:W-:Y:S01]  /*0180*/  MOV R23, 0x8 ;  /* 0x0000000800177802 */ /* 0x000fe20000000f00 */
[----:B------:R-:W0:Y:S01]  /*0190*/  LDCU.64 UR4, c[0x4][URZ] ;  /* 0x01000000ff0477ac */ /* 0x000e220008000a00 */
[----:B------:R-:W-:Y:S01]  /*01a0*/  IMAD.MOV.U32 R6, RZ, RZ, R19 ;  /* 0x000000ffff067224 */ /* 0x000fe200078e0013 */
[----:B------:R1:W-:Y:S01]  /*01b0*/  STL [R1], R22 ;  /* 0x0000001601007387 */ /* 0x0003e20000100800 */
[----:B------:R1:W3:Y:S01]  /*01c0*/  LDC.64 R10, c[0x4][R23] ;  /* 0x01000000170a7b82 */ /* 0x0002e20000000a00 */
[----:B------:R-:W-:Y:S02]  /*01d0*/  IMAD.MOV.U32 R7, RZ, RZ, R18 ;  /* 0x000000ffff077224 */ /* 0x000fe400078e0012 */
[----:B0-----:R-:W-:Y:S01]  /*01e0*/  IMAD.U32 R4, RZ, RZ, UR4 ;  /* 0x00000004ff047e24 */ /* 0x001fe2000f8e00ff */
[----:B------:R-:W-:Y:S01]  /*01f0*/  MOV R5, UR5 ;  /* 0x0000000500057c02 */ /* 0x000fe20008000f00 */
[----:B--2---:R-:W0:Y:S02]  /*0200*/  F2F.F64.F32 R8, R0 ;  /* 0x0000000000087310 */ /* 0x004e240000201800 */
[----:B0--3--:R1:W-:Y:S04]  /*0210*/  STL.64 [R1+0x8], R8 ;  /* 0x0000080801007387 */ /* 0x0093e80000100a00 */
[----:B------:R-:W-:-:S07]  /*0220*/  LEPC R20, `(.L_x_8) ;  /* 0x000000001014794e */ /* 0x000fce0000000000 */
[----:B-1----:R-:W-:Y:S05]  /*0230*/  CALL.ABS.NOINC R10 ;  /* 0x000000000a007343 */ /* 0x002fea0003c00000 */
.L_x_8:
[----:B------:R-:W2:Y:S01]  /*0240*/  LDG.E R0, desc[UR36][R16.64+-0x1c] ;  /* 0xffffe42410007981 */ /* 0x000ea2000c1e1900 */
[----:B------:R-:W-:Y:S01]  /*0250*/  IADD3 R10, PT, PT, R22, 0x1, RZ ;  /* 0x00000001160a7810 */ /* 0x000fe20007ffe0ff */
[----:B------:R0:W1:Y:S01]  /*0260*/  LDC.64 R12, c[0x4][R23] ;  /* 0x01000000170c7b82 */ /* 0x0000620000000a00 */
[----:B------:R-:W3:Y:S01]  /*0270*/  LDCU.64 UR4, c[0x4][URZ] ;  /* 0x01000000ff0477ac */ /* 0x000ee20008000a00 */
[----:B------:R-:W-:Y:S01]  /*0280*/  MOV R6, R19 ;  /* 0x0000001300067202 */ /* 0x000fe20000000f00 */
[----:B------:R-:W-:Y:S01]  /*0290*/  IMAD.MOV.U32 R7, RZ, RZ, R18 ;  /* 0x000000ffff077224 */ /* 0x000fe200078e0012 */
[----:B------:R0:W-:Y:S01]  /*02a0*/  STL [R1], R10 ;  /* 0x0000000a01007387 */ /* 0x0001e20000100800 */
[----:B---3--:R-:W-:Y:S02]  /*02b0*/  IMAD.U32 R4, RZ, RZ, UR4 ;  /* 0x00000004ff047e24 */ /* 0x008fe4000f8e00ff */
[----:B------:R-:W-:Y:S01]  /*02c0*/  IMAD.U32 R5, RZ, RZ, UR5 ;  /* 0x00000005ff057e24 */ /* 0x000fe2000f8e00ff */
[----:B--2---:R-:W2:Y:S02]  /*02d0*/  F2F.F64.F32 R8, R0 ;  /* 0x0000000000087310 */ /* 0x004ea40000201800 */
[----:B-12---:R0:W-:Y:S04]  /*02e0*/  STL.64 [R1+0x8], R8 ;  /* 0x0000080801007387 */ /* 0x0061e80000100a00 */
[----:B------:R-:W-:-:S07]  /*02f0*/  LEPC R20, `(.L_x_9) ;  /* 0x000000001014794e */ /* 0x000fce0000000000 */
[----:B0-----:R-:W-:Y:S05]  /*0300*/  CALL.ABS.NOINC R12 ;  /* 0x000000000c007343 */ /* 0x001fea0003c00000 */
.L_x_9:
[----:B------:R-:W2:Y:S01]  /*0310*/  LDG.E R0, desc[UR36][R16.64+-0x18] ;  /* 0xffffe82410007981 */ /* 0x000ea2000c1e1900 */
[----:B------:R-:W-:Y:S01]  /*0320*/  VIADD R10, R22, 0x2 ;  /* 0x00000002160a7836 */ /* 0x000fe20000000000 */
[----:B------:R0:W1:Y:S01]  /*0330*/  LDC.64 R12, c[0x4][R23] ;  /* 0x01000000170c7b82 */ /* 0x0000620000000a00 */
[----:B------:R-:W3:Y:S01]  /*0340*/  LDCU.64 UR4, c[0x4][URZ] ;  /* 0x01000000ff0477ac */ /* 0x000ee20008000a00 */
[----:B------:R-:W-:Y:S01]  /*0350*/  IMAD.MOV.U32 R6, RZ, RZ, R19 ;  /* 0x000000ffff067224 */ /* 0x000fe200078e0013 */
[----:B------:R-:W-:Y:S01]  /*0360*/  MOV R7, R18 ;  /* 0x0000001200077202 */ /* 0x000fe20000000f00 */
[----:B------:R0:W-:Y:S01]  /*0370*/  STL [R1], R10 ;  /* 0x0000000a01007387 */ /* 0x0001e20000100800 */
[----:B---3--:R-:W-:Y:S01]  /*0380*/  MOV R4, UR4 ;  /* 0x0000000400047c02 */ /* 0x008fe20008000f00 */
[----:B------:R-:W-:Y:S01]  /*0390*/  IMAD.U32 R5, RZ, RZ, UR5 ;  /* 0x00000005ff057e24 */ /* 0x000fe2000f8e00ff */
[----:B--2---:R-:W2:Y:S02]  /*03a0*/  F2F.F64.F32 R8, R0 ;  /* 0x0000000000087310 */ /* 0x004ea40000201800 */
[----:B-12---:R0:W-:Y:S04]  /*03b0*/  STL.64 [R1+0x8], R8 ;  /* 0x0000080801007387 */ /* 0x0061e80000100a00 */
[----:B------:R-:W-:-:S07]  /*03c0*/  LEPC R20, `(.L_x_10) ;  /* 0x000000001014794e */ /* 0x000fce0000000000 */
[----:B0-----:R-:W-:Y:S05]  /*03d0*/  CALL.ABS.NOINC R12 ;  /* 0x000000000c007343 */ /* 0x001fea0003c00000 */
.L_x_10:
[----:B------:R-:W2:Y:S01]  /*03e0*/  LDG.E R0, desc[UR36][R16.64+-0x14] ;  /* 0xffffec2410007981 */ /* 0x000ea2000c1e1900 */
[----:B------:R-:W-:Y:S01]  /*03f0*/  VIADD R10, R22, 0x3 ;  /* 0x00000003160a7836 */ /* 0x000fe20000000000 */
[----:B------:R0:W1:Y:S01]  /*0400*/  LDC.64 R12, c[0x4][R23] ;  /* 0x01000000170c7b82 */ /* 0x0000620000000a00 */
[----:B------:R-:W3:Y:S01]  /*0410*/  LDCU.64 UR4, c[0x4][URZ] ;  /* 0x01000000ff0477ac */ /* 0x000ee20008000a00 */
[----:B------:R-:W-:Y:S02]  /*0420*/  IMAD.MOV.U32 R6, RZ, RZ, R19 ;  /* 0x000000ffff067224 */ /* 0x000fe400078e0013 */
[----:B------:R0:W-:Y:S01]  /*0430*/  STL [R1], R10 ;  /* 0x0000000a01007387 */ /* 0x0001e20000100800 */
[----:B------:R-:W-:Y:S02]  /*0440*/  IMAD.MOV.U32 R7, RZ, RZ, R18 ;  /* 0x000000ffff077224 */ /* 0x000fe400078e0012 */
[----:B---3--:R-:W-:Y:S01]  /*0450*/  IMAD.U32 R4, RZ, RZ, UR4 ;  /* 0x00000004ff047e24 */ /* 0x008fe2000f8e00ff */
[----:B------:R-:W-:Y:S01]  /*0460*/  MOV R5, UR5 ;  /* 0x0000000500057c02 */ /* 0x000fe20008000f00 */
[----:B--2---:R-:W2:Y:S02]  /*0470*/  F2F.F64.F32 R8, R0 ;  /* 0x0000000000087310 */ /* 0x004ea40000201800 */
[----:B-12---:R0:W-:Y:S04]  /*0480*/  STL.64 [R1+0x8], R8 ;  /* 0x0000080801007387 */ /* 0x0061e80000100a00 */
[----:B------:R-:W-:-:S07]  /*0490*/  LEPC R20, `(.L_x_11) ;  /* 0x000000001014794e */ /* 0x000fce0000000000 */
[----:B0-----:R-:W-:Y:S05]  /*04a0*/  CALL.ABS.NOINC R12 ;  /* 0x000000000c007343 */ /* 0x001fea0003c00000 */
.L_x_11:
        /* <DEDUP_REMOVED lines=13> */
.L_x_12:
        /* <DEDUP_REMOVED lines=13> */
.L_x_13:
        /* <DEDUP_REMOVED lines=13> */
.L_x_14:
        /* <DEDUP_REMOVED lines=13> */
.L_x_15:
        /* <DEDUP_REMOVED lines=13> */
.L_x_16:
        /* <DEDUP_REMOVED lines=13> */
.L_x_17:
        /* <DEDUP_REMOVED lines=13> */
.L_x_18:
        /* <DEDUP_REMOVED lines=13> */
.L_x_19:
        /* <DEDUP_REMOVED lines=13> */
.L_x_20:
        /* <DEDUP_REMOVED lines=13> */
.L_x_21:
        /* <DEDUP_REMOVED lines=13> */
.L_x_22:
        /* <DEDUP_REMOVED lines=13> */
.L_x_23:
[----:B------:R-:W-:Y:S02]  /*0e70*/  IADD3 R22, PT, PT, R22, 0x10, RZ ;  /* 0x0000001016167810 */ /* 0x000fe40007ffe0ff */
[----:B------:R-:W-:Y:S02]  /*0e80*/  IADD3 R16, P1, PT, R16, 0x40, RZ ;  /* 0x0000004010107810 */ /* 0x000fe40007f3e0ff */
[----:B------:R-:W-:-:S03]  /*0e90*/  ISETP.NE.AND P0, PT, R22, R2, PT ;  /* 0x000000021600720c */ /* 0x000fc60003f05270 */
[----:B------:R-:W-:-:S10]  /*0ea0*/  IMAD.X R17, RZ, RZ, R17, P1 ;  /* 0x000000ffff117224 */ /* 0x000fd400008e0611 */
[----:B------:R-:W-:Y:S05]  /*0eb0*/  @P0 BRA `(.L_x_24) ;  /* 0xfffffff000ac0947 */ /* 0x000fea000383ffff */
[----:B------:R-:W-:Y:S05]  /*0ec0*/  BSYNC.RECONVERGENT B6 ;  /* 0x0000000000067941 */ /* 0x000fea0003800200 */
.L_x_7:
[----:B------:R-:W-:-:S13]  /*0ed0*/  ISETP.NE.AND P0, PT, RZ, UR38, PT ;  /* 0x00000026ff007c0c */ /* 0x000fda000bf05270 */
[----:B0-----:R-:W-:Y:S05]  /*0ee0*/  @!P0 EXIT ;  /* 0x000000000000894d */ /* 0x001fea0003800000 */
[----:B------:R-:W0:Y:S01]  /*0ef0*/  LDC R23, c[0x0][0x388] ;  /* 0x0000e200ff177b82 */ /* 0x000e220000000800 */
[----:B------:R-:W-:Y:S01]  /*0f00*/  UISETP.GE.U32.AND UP0, UPT, UR38, 0x8, UPT ;  /* 0x000000082600788c */ /* 0x000fe2000bf06070 */
[----:B0-----:R-:W-:-:S08]  /*0f10*/  LOP3.LUT R23, R23, 0x7, RZ, 0xc0, !PT ;  /* 0x0000000717177812 */ /* 0x001fd000078ec0ff */
[----:B------:R-:W-:Y:S05]  /*0f20*/  BRA.U !UP0, `(.L_x_25) ;  /* 0x0000000508ac7547 */ /* 0x000fea000b800000 */
[----:B------:R-:W0:Y:S01]  /*0f30*/  LDC.64 R16, c[0x0][0x380] ;  /* 0x0000e000ff107b82 */ /* 0x000e220000000a00 */
[----:B------:R-:W-:Y:S01]  /*0f40*/  MOV R22, 0x8 ;  /* 0x0000000800167802 */ /* 0x000fe20000000f00 */
[----:B------:R-:W1:Y:S01]  /*0f50*/  LDCU.64 UR4, c[0x4][URZ] ;  /* 0x01000000ff0477ac */ /* 0x000e620008000a00 */
[----:B0-----:R-:W-:-:S05]  /*0f60*/  IMAD.WIDE.U32 R16, R2, 0x4, R16 ;  /* 0x0000000402107825 */ /* 0x001fca00078e0010 */
[----:B------:R-:W2:Y:S01]  /*0f70*/  LDG.E R0, desc[UR36][R16.64] ;  /* 0x0000002410007981 */ /* 0x000ea2000c1e1900 */
[----:B------:R0:W3:Y:S01]  /*0f80*/  LDC.64 R10, c[0x4][R22] ;  /* 0x01000000160a7b82 */ /* 0x0000e20000000a00 */
[----:B-1----:R-:W-:Y:S01]  /*0f90*/  IMAD.U32 R4, RZ, RZ, UR4 ;  /* 0x00000004ff047e24 */ /* 0x002fe2000f8e00ff */
[----:B------:R-:W-:Y:S01]  /*0fa0*/  MOV R5, UR5 ;  /* 0x0000000500057c02 */ /* 0x000fe20008000f00 */
[----:B------:R0:W-:Y:S01]  /*0fb0*/  STL [R1], R2 ;  /* 0x0000000201007387 */ /* 0x0001e20000100800 */
[----:B------:R-:W-:Y:S02]  /*0fc0*/  IMAD.MOV.U32 R6, RZ, RZ, R19 ;  /* 0x000000ffff067224 */ /* 0x000fe400078e0013 */
[----:B------:R-:W-:Y:S01]  /*0fd0*/  IMAD.MOV.U32 R7, RZ, RZ, R18 ;  /* 0x000000ffff077224 */ /* 0x000fe200078e0012 */
[----:B--2---:R-:W1:Y:S02]  /*0fe0*/  F2F.F64.F32 R8, R0 ;  /* 0x0000000000087310 */ /* 0x004e640000201800 */
[----:B-1-3--:R0:W-:Y:S04]  /*0ff0*/  STL.64 [R1+0x8], R8 ;  /* 0x0000080801007387 */ /* 0x00a1e80000100a00 */
[----:B------:R-:W-:-:S07]  /*1000*/  LEPC R20, `(.L_x_26) ;  /* 0x000000001014794e */ /* 0x000fce0000000000 */
[----:B0-----:R-:W-:Y:S05]  /*1010*/  CALL.ABS.NOINC R10 ;  /* 0x000000000a007343 */ /* 0x001fea0003c00000 */
.L_x_26:
        /* <DEDUP_REMOVED lines=13> */
.L_x_27:
        /* <DEDUP_REMOVED lines=13> */
.L_x_28:
        /* <DEDUP_REMOVED lines=13> */
.L_x_29:
        /* <DEDUP_REMOVED lines=13> */
.L_x_30:
        /* <DEDUP_REMOVED lines=13> */
.L_x_31:
        /* <DEDUP_REMOVED lines=13> */
.L_x_32:
[----:B------:R-:W2:Y:S01]  /*1500*/  LDG.E R16, desc[UR36][R16.64+0x1c] ;  /* 0x00001c2410107981 */ /* 0x000ea2000c1e1900 */
[----:B------:R-:W-:Y:S01]  /*1510*/  IADD3 R0, PT, PT, R2, 0x7, RZ ;  /* 0x0000000702007810 */ /* 0x000fe20007ffe0ff */
[----:B------:R0:W1:Y:S01]  /*1520*/  LDC.64 R10, c[0x4][R22] ;  /* 0x01000000160a7b82 */ /* 0x0000620000000a00 */
[----:B------:R-:W3:Y:S01]  /*1530*/  LDCU.64 UR4, c[0x4][URZ] ;  /* 0x01000000ff0477ac */ /* 0x000ee20008000a00 */
[----:B------:R-:W-:Y:S01]  /*1540*/  IMAD.MOV.U32 R6, RZ, RZ, R19 ;  /* 0x000000ffff067224 */ /* 0x000fe200078e0013 */
[----:B------:R-:W-:Y:S01]  /*1550*/  MOV R7, R18 ;  /* 0x0000001200077202 */ /* 0x000fe20000000f00 */
[----:B------:R0:W-:Y:S01]  /*1560*/  STL [R1], R0 ;  /* 0x0000000001007387 */ /* 0x0001e20000100800 */
[----:B---3--:R-:W-:Y:S01]  /*1570*/  IMAD.U32 R4, RZ, RZ, UR4 ;  /* 0x00000004ff047e24 */ /* 0x008fe2000f8e00ff */
[----:B------:R-:W-:Y:S01]  /*1580*/  MOV R5, UR5 ;  /* 0x0000000500057c02 */ /* 0x000fe20008000f00 */
[----:B--2---:R-:W2:Y:S02]  /*1590*/  F2F.F64.F32 R8, R16 ;  /* 0x0000001000087310 */ /* 0x004ea40000201800 */
[----:B-12---:R0:W-:Y:S04]  /*15a0*/  STL.64 [R1+0x8], R8 ;  /* 0x0000080801007387 */ /* 0x0061e80000100a00 */
[----:B------:R-:W-:-:S07]  /*15b0*/  LEPC R20, `(.L_x_33) ;  /* 0x000000001014794e */ /* 0x000fce0000000000 */
[----:B0-----:R-:W-:Y:S05]  /*15c0*/  CALL.ABS.NOINC R10 ;  /* 0x000000000a007343 */ /* 0x001fea0003c00000 */
.L_x_33:
[----:B------:R-:W-:-:S07]  /*15d0*/  VIADD R2, R2, 0x8 ;  /* 0x0000000802027836 */ /* 0x000fce0000000000 */
.L_x_25:
[----:B------:R-:W-:-:S13]  /*15e0*/  ISETP.NE.AND P0, PT, R23, RZ, PT ;  /* 0x000000ff1700720c */ /* 0x000fda0003f05270 */
[----:B------:R-:W-:Y:S05]  /*15f0*/  @!P0 EXIT ;  /* 0x000000000000894d */ /* 0x000fea0003800000 */
[----:B------:R-:W0:Y:S01]  /*1600*/  LDC R0, c[0x0][0x388] ;  /* 0x0000e200ff007b82 */ /* 0x000e220000000800 */
[----:B------:R-:W-:Y:S02]  /*1610*/  ISETP.GE.U32.AND P0, PT, R23, 0x4, PT ;  /* 0x000000041700780c */ /* 0x000fe40003f06070 */
[----:B0-----:R-:W-:-:S11]  /*1620*/  LOP3.LUT R23, R0, 0x3, RZ, 0xc0, !PT ;  /* 0x0000000300177812 */ /* 0x001fd600078ec0ff */
[----:B------:R-:W-:Y:S05]  /*1630*/  @!P0 BRA `(.L_x_34) ;  /* 0x0000000000dc8947 */ /* 0x000fea0003800000 */
[----:B------:R-:W0:Y:S01]  /*1640*/  LDC.64 R16, c[0x0][0x380] ;  /* 0x0000e000ff107b82 */ /* 0x000e220000000a00 */
[----:B------:R-:W-:Y:S01]  /*1650*/  MOV R22, 0x8 ;  /* 0x0000000800167802 */ /* 0x000fe20000000f00 */
[----:B------:R-:W1:Y:S01]  /*1660*/  LDCU.64 UR4, c[0x4][URZ] ;  /* 0x01000000ff0477ac */ /* 0x000e620008000a00 */
[----:B0-----:R-:W-:-:S05]  /*1670*/  IMAD.WIDE.U32 R16, R2, 0x4, R16 ;  /* 0x0000000402107825 */ /* 0x001fca00078e0010 */
[----:B------:R-:W2:Y:S01]  /*1680*/  LDG.E R0, desc[UR36][R16.64] ;  /* 0x0000002410007981 */ /* 0x000ea2000c1e1900 */
[----:B------:R0:W3:Y:S01]  /*1690*/  LDC.64 R10, c[0x4][R22] ;  /* 0x01000000160a7b82 */ /* 0x0000e20000000a00 */
[----:B-1----:R-:W-:Y:S01]  /*16a0*/  MOV R4, UR4 ;  /* 0x0000000400047c02 */ /* 0x002fe20008000f00 */
[----:B------:R-:W-:Y:S01]  /*16b0*/  IMAD.U32 R5, RZ, RZ, UR5 ;  /* 0x00000005ff057e24 */ /* 0x000fe2000f8e00ff */
[----:B------:R0:W-:Y:S01]  /*16c0*/  STL [R1], R2 ;  /* 0x0000000201007387 */ /* 0x0001e20000100800 */
[----:B------:R-:W-:Y:S01]  /*16d0*/  MOV R6, R19 ;  /* 0x0000001300067202 */ /* 0x000fe20000000f00 */
[----:B------:R-:W-:Y:S01]  /*16e0*/  IMAD.MOV.U32 R7, RZ, RZ, R18 ;  /* 0x000000ffff077224 */ /* 0x000fe200078e0012 */
[----:B--2---:R-:W1:Y:S02]  /*16f0*/  F2F.F64.F32 R8, R0 ;  /* 0x0000000000087310 */ /* 0x004e640000201800 */
[----:B-1-3--:R0:W-:Y:S04]  /*1700*/  STL.64 [R1+0x8], R8 ;  /* 0x0000080801007387 */ /* 0x00a1e80000100a00 */
[----:B------:R-:W-:-:S07]  /*1710*/  LEPC R20, `(.L_x_35) ;  /* 0x000000001014794e */ /* 0x000fce0000000000 */
[----:B0-----:R-:W-:Y:S05]  /*1720*/  CALL.ABS.NOINC R10 ;  /* 0x000000000a007343 */ /* 0x001fea0003c00000 */
.L_x_35:
        /* <DEDUP_REMOVED lines=13> */
.L_x_36:
[----:B------:R-:W2:Y:S01]  /*1800*/  LDG.E R0, desc[UR36][R16.64+0x8] ;  /* 0x0000082410007981 */ /* 0x000ea2000c1e1900 */
[----:B------:R-:W-:Y:S01]  /*1810*/  VIADD R10, R2, 0x2 ;  /* 0x00000002020a7836 */ /* 0x000fe20000000000 */
[----:B------:R0:W1:Y:S01]  /*1820*/  LDC.64 R12, c[0x4][R22] ;  /* 0x01000000160c7b82 */ /* 0x0000620000000a00 */
[----:B------:R-:W3:Y:S01]  /*1830*/  LDCU.64 UR4, c[0x4][URZ] ;  /* 0x01000000ff0477ac */ /* 0x000ee20008000a00 */
[----:B------:R-:W-:Y:S01]  /*1840*/  MOV R6, R19 ;  /* 0x0000001300067202 */ /* 0x000fe20000000f00 */
[----:B------:R-:W-:Y:S01]  /*1850*/  IMAD.MOV.U32 R7, RZ, RZ, R18 ;  /* 0x000000ffff077224 */ /* 0x000fe200078e0012 */
[----:B------:R0:W-:Y:S01]  /*1860*/  STL [R1], R10 ;  /* 0x0000000a01007387 */ /* 0x0001e20000100800 */
[----:B---3--:R-:W-:Y:S01]  /*1870*/  MOV R4, UR4 ;  /* 0x0000000400047c02 */ /* 0x008fe20008000f00 */
[----:B------:R-:W-:Y:S01]  /*1880*/  IMAD.U32 R5, RZ, RZ, UR5 ;  /* 0x00000005ff057e24 */ /* 0x000fe2000f8e00ff */
[----:B--2---:R-:W2:Y:S02]  /*1890*/  F2F.F64.F32 R8, R0 ;  /* 0x0000000000087310 */ /* 0x004ea40000201800 */
[----:B-12---:R0:W-:Y:S04]  /*18a0*/  STL.64 [R1+0x8], R8 ;  /* 0x0000080801007387 */ /* 0x0061e80000100a00 */
[----:B------:R-:W-:-:S07]  /*18b0*/  LEPC R20, `(.L_x_37) ;  /* 0x000000001014794e */ /* 0x000fce0000000000 */
[----:B0-----:R-:W-:Y:S05]  /*18c0*/  CALL.ABS.NOINC R12 ;  /* 0x000000000c007343 */ /* 0x001fea0003c00000 */
.L_x_37:
        /* <DEDUP_REMOVED lines=13> */
.L_x_38:
[----:B------:R-:W-:-:S07]  /*19a0*/  VIADD R2, R2, 0x4 ;  /* 0x0000000402027836 */ /* 0x000fce0000000000 */
.L_x_34:
[----:B------:R-:W-:-:S13]  /*19b0*/  ISETP.NE.AND P0, PT, R23, RZ, PT ;  /* 0x000000ff1700720c */ /* 0x000fda0003f05270 */
[----:B------:R-:W-:Y:S05]  /*19c0*/  @!P0 EXIT ;  /* 0x000000000000894d */ /* 0x000fea0003800000 */
[----:B------:R-:W0:Y:S01]  /*19d0*/  LDC.64 R4, c[0x0][0x380] ;  /* 0x0000e000ff047b82 */ /* 0x000e220000000a00 */
[----:B------:R-:W-:Y:S01]  /*19e0*/  IADD3 R16, PT, PT, -R23, RZ, RZ ;  /* 0x000000ff17107210 */ /* 0x000fe20007ffe1ff */
[----:B0-----:R-:W-:-:S04]  /*19f0*/  IMAD.WIDE.U32 R4, R2, 0x4, R4 ;  /* 0x0000000402047825 */ /* 0x001fc800078e0004 */
[----:B------:R-:W-:Y:S01]  /*1a00*/  IMAD.MOV.U32 R22, RZ, RZ, R4 ;  /* 0x000000ffff167224 */ /* 0x000fe200078e0004 */
[----:B------:R-:W-:-:S07]  /*1a10*/  MOV R17, R5 ;  /* 0x0000000500117202 */ /* 0x000fce0000000f00 */
.L_x_40:
[----:B------:R-:W-:Y:S01]  /*1a20*/  IMAD.MOV.U32 R23, RZ, RZ, R17 ;  /* 0x000000ffff177224 */ /* 0x000fe200078e0011 */
[----:B------:R-:W-:Y:S01]  /*1a30*/  MOV R8, 0x8 ;  /* 0x0000000800087802 */ /* 0x000fe20000000f00 */
[----:B------:R-:W0:Y:S03]  /*1a40*/  LDCU.64 UR4, c[0x4][URZ] ;  /* 0x01000000ff0477ac */ /* 0x000e260008000a00 */
[----:B------:R1:W2:Y:S01]  /*1a50*/  LDG.E R0, desc[UR36][R22.64] ;  /* 0x0000002416007981 */ /* 0x0002a2000c1e1900 */
[----:B------:R-:W-:Y:S01]  /*1a60*/  IADD3 R16, PT, PT, R16, 0x1, RZ ;  /* 0x0000000110107810 */ /* 0x000fe20007ffe0ff */
[----:B------:R-:W3:Y:S01]  /*1a70*/  LDC.64 R8, c[0x4][R8] ;  /* 0x0100000008087b82 */ /* 0x000ee20000000a00 */
[----:B------:R-:W-:Y:S01]  /*1a80*/  IMAD.MOV.U32 R6, RZ, RZ, R19 ;  /* 0x000000ffff067224 */ /* 0x000fe200078e0013 */
[----:B------:R4:W-:Y:S01]  /*1a90*/  STL [R1], R2 ;  /* 0x0000000201007387 */ /* 0x0009e20000100800 */
[----:B------:R-:W-:-:S02]  /*1aa0*/  ISETP.NE.AND P0, PT, R16, RZ, PT ;  /* 0x000000ff1000720c */ /* 0x000fc40003f05270 */
[----:B------:R-:W-:Y:S02]  /*1ab0*/  MOV R7, R18 ;  /* 0x0000001200077202 */ /* 0x000fe40000000f00 */
[----:B-1----:R-:W-:Y:S01]  /*1ac0*/  P2R R23, PR, RZ, 0x1 ;  /* 0x00000001ff177803 */ /* 0x002fe20000000000 */
[----:B0-----:R-:W-:Y:S01]  /*1ad0*/  IMAD.U32 R4, RZ, RZ, UR4 ;  /* 0x00000004ff047e24 */ /* 0x001fe2000f8e00ff */
[----:B------:R-:W-:Y:S01]  /*1ae0*/  MOV R5, UR5 ;  /* 0x0000000500057c02 */ /* 0x000fe20008000f00 */
[----:B--2---:R-:W0:Y:S02]  /*1af0*/  F2F.F64.F32 R10, R0 ;  /* 0x00000000000a7310 */ /* 0x004e240000201800 */
[----:B0--3--:R4:W-:Y:S04]  /*1b00*/  STL.64 [R1+0x8], R10 ;  /* 0x0000080a01007387 */ /* 0x0099e80000100a00 */
[----:B------:R-:W-:-:S07]  /*1b10*/  LEPC R20, `(.L_x_39) ;  /* 0x000000001014794e */ /* 0x000fce0000000000 */
[----:B----4-:R-:W-:Y:S05]  /*1b20*/  CALL.ABS.NOINC R8 ;  /* 0x0000000008007343 */ /* 0x010fea0003c00000 */
.L_x_39:
[----:B------:R-:W-:Y:S01]  /*1b30*/  ISETP.NE.AND P6, PT, R23, RZ, PT ;  /* 0x000000ff1700720c */ /* 0x000fe20003fc5270 */
[----:B------:R-:W-:Y:S01]  /*1b40*/  VIADD R2, R2, 0x1 ;  /* 0x0000000102027836 */ /* 0x000fe20000000000 */
[----:B------:R-:W-:-:S04]  /*1b50*/  IADD3 R22, P0, PT, R22, 0x4, RZ ;  /* 0x0000000416167810 */ /* 0x000fc80007f1e0ff */
[----:B------:R-:W-:-:S07]  /*1b60*/  IADD3.X R17, PT, PT, RZ, R17, RZ, P0, !PT ;  /* 0x00000011ff117210 */ /* 0x000fce00007fe4ff */
[----:B------:R-:W-:Y:S05]  /*1b70*/  @P6 BRA `(.L_x_40) ;  /* 0xfffffffc00a86947 */ /* 0x000fea000383ffff */
[----:B------:R-:W-:Y:S05]  /*1b80*/  EXIT ;  /* 0x000000000000794d */ /* 0x000fea0003800000 */
.L_x_41:
        /* <DEDUP_REMOVED lines=15> */
.L_x_44:


//--------------------- .nv.global.init           --------------------------
	.section	.nv.global.init,"aw",@progbits
.nv.global.init:
	.type		$str,@object
	.size		$str,(.L_0 - $str)
$str:
        /*0000*/ 	.byte	0x69, 0x3d, 0x25, 0x69, 0x2c, 0x20, 0x25, 0x66, 0x0a, 0x00
.L_0:


//--------------------- .nv.shared.reserved.0     --------------------------
	.section	.nv.shared.reserved.0,"aw",@nobits
	.weak		__nv_reservedSMEM_offset_0_alias
	.size		__nv_reservedSMEM_offset_0_alias, 0, 64
	.other		__nv_reservedSMEM_offset_0_alias,@"STO_CUDA_RESERVED_SHARED STV_DEFAULT"
__nv_reservedSMEM_offset_0_alias:
	.zero		0
	.zero		64


//--------------------- .nv.shared._Z7computejjPfS_S_ --------------------------
	.section	.nv.shared._Z7computejjPfS_S_,"aw",@nobits
	.sectionflags	@""
	.align	4
.nv.shared._Z7computejjPfS_S_:
	.zero		1280


//--------------------- .nv.constant0._Z10setmemoryfPffm --------------------------
	.section	.nv.constant0._Z10setmemoryfPffm,"a",@progbits
	.sectionflags	@""
	.align	4
.nv.constant0._Z10setmemoryfPffm:
	.zero		920


//--------------------- .nv.constant0._Z7computejjPfS_S_ --------------------------
	.section	.nv.constant0._Z7computejjPfS_S_,"a",@progbits
	.sectionflags	@""
	.align	4
.nv.constant0._Z7computejjPfS_S_:
	.zero		928


//--------------------- .nv.constant0._Z6resultPfj --------------------------
	.section	.nv.constant0._Z6resultPfj,"a",@progbits
	.sectionflags	@""
	.align	4
.nv.constant0._Z6resultPfj:
	.zero		908


//--------------------- SYMBOLS --------------------------

	.type		.nv.reservedSmem.offset0,@object
	.size		.nv.reservedSmem.offset0,0x4
	.type		.nv.reservedSmem.cap,@object
	.size		.nv.reservedSmem.cap,0x4
	.type		vprintf,@function
